	.target	sm_90a

	.elftype	@"ET_EXEC"


//--------------------- .note.nv.tkinfo           --------------------------
	.section	.note.nv.tkinfo,"",@"SHT_NOTE"
	.sectionflags	@"SHF_NOTE_NV_TKINFO"
	.tkinfo
        /*0018*/ 	.word	0x00000002
        /*0030*/ 	.string	""
        /*0030*/ 	.string	"ptxas"
        /*0030*/ 	.string	"Cuda compilation tools, release 13.0, V13.0.88"
        /*0030*/ 	.string	"Build cuda_13.0.r13.0/compiler.36424714_0"
        /*0030*/ 	.string	"-arch sm_90a -m 64 "



//--------------------- .note.nv.cuinfo           --------------------------
	.section	.note.nv.cuinfo,"",@"SHT_NOTE"
	.sectionflags	@"SHF_NOTE_NV_CUINFO"
        /*0018*/ 	.short	0x0002
        /*001a*/ 	.short	0x005a
        /*001c*/ 	.short	0x0082
	.zero		2


//--------------------- .nv.info                  --------------------------
	.section	.nv.info,"",@"SHT_CUDA_INFO"
	.align	4


	//----- nvinfo : EIATTR_REGCOUNT
	.align		4
        /*0000*/ 	.byte	0x04, 0x2f
        /*0002*/ 	.short	(.L_12 - .L_11)
	.align		4
.L_11:
        /*0004*/ 	.word	index@(_ZN7cutlass13device_kernelINS_4conv6kernel13ConvUniversalINS1_16ConvProblemShapeILNS1_8OperatorE0ELi2EEENS1_10collective14CollectiveConvINS1_46MainloopSm90TmaGmmaWarpSpecializedImplicitGemmILS5_0ELi28ELi2EN4cute5tupleIJNSA_1CILi2EEENSC_ILi1EEESE_EEENS1_36KernelImplicitTmaWarpSpecializedSm90ELi1EEENSB_IJNSC_ILi64EEESI_NSB_IJNSC_ILi32EEEEEEEEENS_6half_tESM_NSA_8TiledMMAINSA_8MMA_AtomIJNSA_4SM904GMMA25MMA_64x64x16_F32F16F16_SSILNSQ_5MajorE0ELSS_0ELNSQ_7ScaleInE1ELST_1EEEEEENSA_6LayoutINSB_IJSE_SE_SE_EEENSB_IJNSC_ILi0EEESY_SY_EEEEENSB_IJNSA_10UnderscoreES11_S11_EEEEENS7_6detail26Sm90ImplicitGemmTileTraitsINSA_20SM90_TMA_LOAD_IM2COLENSA_14ComposedLayoutINSA_7SwizzleILi2ELi4ELi3EEENSA_18smem_ptr_flag_bitsILi16EEENSW_INSB_IJNSB_IJNSC_ILi8EEES1C_EEENSB_IJSJ_SE_EEENSB_IJSE_NSC_ILi28EEEEEEEEENSB_IJNSB_IJSJ_NSC_ILi256EEEEEENSB_IJSE_SY_EEENSB_IJSY_NSC_ILi2048EEEEEEEEEEEEEvEENS15_INSA_23SM90_TMA_LOAD_MULTICASTES1P_vEEEENS_8epilogue10collective6detail29Sm90TmaWarpSpecializedAdapterINS1V_15DefaultEpilogueISM_NSB_IJNSB_IJlllEEESE_SY_EEES20_NS1U_6thread17LinearCombinationISM_Li1EffLNS21_9ScaleType4KindE0ELNS_15FloatRoundStyleE2ESM_EENS_4gemm15EpilogueDefaultEEEEEvvEEEEvNT_6ParamsE)
        /*0008*/ 	.word	0x0000003a


	//----- nvinfo : EIATTR_FRAME_SIZE
	.align		4
.L_12:
        /*000c*/ 	.byte	0x04, 0x11
        /*000e*/ 	.short	(.L_14 - .L_13)
	.align		4
.L_13:
        /*0010*/ 	.word	index@(_ZN7cutlass13device_kernelINS_4conv6kernel13ConvUniversalINS1_16ConvProblemShapeILNS1_8OperatorE0ELi2EEENS1_10collective14CollectiveConvINS1_46MainloopSm90TmaGmmaWarpSpecializedImplicitGemmILS5_0ELi28ELi2EN4cute5tupleIJNSA_1CILi2EEENSC_ILi1EEESE_EEENS1_36KernelImplicitTmaWarpSpecializedSm90ELi1EEENSB_IJNSC_ILi64EEESI_NSB_IJNSC_ILi32EEEEEEEEENS_6half_tESM_NSA_8TiledMMAINSA_8MMA_AtomIJNSA_4SM904GMMA25MMA_64x64x16_F32F16F16_SSILNSQ_5MajorE0ELSS_0ELNSQ_7ScaleInE1ELST_1EEEEEENSA_6LayoutINSB_IJSE_SE_SE_EEENSB_IJNSC_ILi0EEESY_SY_EEEEENSB_IJNSA_10UnderscoreES11_S11_EEEEENS7_6detail26Sm90ImplicitGemmTileTraitsINSA_20SM90_TMA_LOAD_IM2COLENSA_14ComposedLayoutINSA_7SwizzleILi2ELi4ELi3EEENSA_18smem_ptr_flag_bitsILi16EEENSW_INSB_IJNSB_IJNSC_ILi8EEES1C_EEENSB_IJSJ_SE_EEENSB_IJSE_NSC_ILi28EEEEEEEEENSB_IJNSB_IJSJ_NSC_ILi256EEEEEENSB_IJSE_SY_EEENSB_IJSY_NSC_ILi2048EEEEEEEEEEEEEvEENS15_INSA_23SM90_TMA_LOAD_MULTICASTES1P_vEEEENS_8epilogue10collective6detail29Sm90TmaWarpSpecializedAdapterINS1V_15DefaultEpilogueISM_NSB_IJNSB_IJlllEEESE_SY_EEES20_NS1U_6thread17LinearCombinationISM_Li1EffLNS21_9ScaleType4KindE0ELNS_15FloatRoundStyleE2ESM_EENS_4gemm15EpilogueDefaultEEEEEvvEEEEvNT_6ParamsE)
        /*0014*/ 	.word	0x00000000


	//----- nvinfo : EIATTR_MIN_STACK_SIZE
	.align		4
.L_14:
        /*0018*/ 	.byte	0x04, 0x12
        /*001a*/ 	.short	(.L_16 - .L_15)
	.align		4
.L_15:
        /*001c*/ 	.word	index@(_ZN7cutlass13device_kernelINS_4conv6kernel13ConvUniversalINS1_16ConvProblemShapeILNS1_8OperatorE0ELi2EEENS1_10collective14CollectiveConvINS1_46MainloopSm90TmaGmmaWarpSpecializedImplicitGemmILS5_0ELi28ELi2EN4cute5tupleIJNSA_1CILi2EEENSC_ILi1EEESE_EEENS1_36KernelImplicitTmaWarpSpecializedSm90ELi1EEENSB_IJNSC_ILi64EEESI_NSB_IJNSC_ILi32EEEEEEEEENS_6half_tESM_NSA_8TiledMMAINSA_8MMA_AtomIJNSA_4SM904GMMA25MMA_64x64x16_F32F16F16_SSILNSQ_5MajorE0ELSS_0ELNSQ_7ScaleInE1ELST_1EEEEEENSA_6LayoutINSB_IJSE_SE_SE_EEENSB_IJNSC_ILi0EEESY_SY_EEEEENSB_IJNSA_10UnderscoreES11_S11_EEEEENS7_6detail26Sm90ImplicitGemmTileTraitsINSA_20SM90_TMA_LOAD_IM2COLENSA_14ComposedLayoutINSA_7SwizzleILi2ELi4ELi3EEENSA_18smem_ptr_flag_bitsILi16EEENSW_INSB_IJNSB_IJNSC_ILi8EEES1C_EEENSB_IJSJ_SE_EEENSB_IJSE_NSC_ILi28EEEEEEEEENSB_IJNSB_IJSJ_NSC_ILi256EEEEEENSB_IJSE_SY_EEENSB_IJSY_NSC_ILi2048EEEEEEEEEEEEEvEENS15_INSA_23SM90_TMA_LOAD_MULTICASTES1P_vEEEENS_8epilogue10collective6detail29Sm90TmaWarpSpecializedAdapterINS1V_15DefaultEpilogueISM_NSB_IJNSB_IJlllEEESE_SY_EEES20_NS1U_6thread17LinearCombinationISM_Li1EffLNS21_9ScaleType4KindE0ELNS_15FloatRoundStyleE2ESM_EENS_4gemm15EpilogueDefaultEEEEEvvEEEEvNT_6ParamsE)
        /*0020*/ 	.word	0x00000000
.L_16:


//--------------------- .nv.compat                --------------------------
	.section	.nv.compat,"",@"SHT_CUDA_COMPAT_INFO"
	.align	4
        /*0000*/ 	.byte	0x02, 0x09, 0x01, 0x00, 0x02, 0x02, 0x04, 0x00, 0x02, 0x05, 0x05, 0x00, 0x03, 0x07, 0x01, 0x01
        /*0010*/ 	.byte	0x02, 0x03, 0x01, 0x00, 0x02, 0x06, 0x01, 0x00, 0x04, 0x0b, 0x08, 0x00, 0x00, 0x00, 0x00, 0x00
        /*0020*/ 	.byte	0x00, 0x00, 0x00, 0x00


//--------------------- .nv.info._ZN7cutlass13device_kernelINS_4conv6kernel13ConvUniversalINS1_16ConvProblemShapeILNS1_8OperatorE0ELi2EEENS1_10collective14CollectiveConvINS1_46MainloopSm90TmaGmmaWarpSpecializedImplicitGemmILS5_0ELi28ELi2EN4cute5tupleIJNSA_1CILi2EEENSC_ILi1EEESE_EEENS1_36KernelImplicitTmaWarpSpecializedSm90ELi1EEENSB_IJNSC_ILi64EEESI_NSB_IJNSC_ILi32EEEEEEEEENS_6half_tESM_NSA_8TiledMMAINSA_8MMA_AtomIJNSA_4SM904GMMA25MMA_64x64x16_F32F16F16_SSILNSQ_5MajorE0ELSS_0ELNSQ_7ScaleInE1ELST_1EEEEEENSA_6LayoutINSB_IJSE_SE_SE_EEENSB_IJNSC_ILi0EEESY_SY_EEEEENSB_IJNSA_10UnderscoreES11_S11_EEEEENS7_6detail26Sm90ImplicitGemmTileTraitsINSA_20SM90_TMA_LOAD_IM2COLENSA_14ComposedLayoutINSA_7SwizzleILi2ELi4ELi3EEENSA_18smem_ptr_flag_bitsILi16EEENSW_INSB_IJNSB_IJNSC_ILi8EEES1C_EEENSB_IJSJ_SE_EEENSB_IJSE_NSC_ILi28EEEEEEEEENSB_IJNSB_IJSJ_NSC_ILi256EEEEEENSB_IJSE_SY_EEENSB_IJSY_NSC_ILi2048EEEEEEEEEEEEEvEENS15_INSA_23SM90_TMA_LOAD_MULTICASTES1P_vEEEENS_8epilogue10collective6detail29Sm90TmaWarpSpecializedAdapterINS1V_15DefaultEpilogueISM_NSB_IJNSB_IJlllEEESE_SY_EEES20_NS1U_6thread17LinearCombinationISM_Li1EffLNS21_9ScaleType4KindE0ELNS_15FloatRoundStyleE2ESM_EENS_4gemm15EpilogueDefaultEEEEEvvEEEEvNT_6ParamsE --------------------------
	.section	.nv.info._ZN7cutlass13device_kernelINS_4conv6kernel13ConvUniversalINS1_16ConvProblemShapeILNS1_8OperatorE0ELi2EEENS1_10collective14CollectiveConvINS1_46MainloopSm90TmaGmmaWarpSpecializedImplicitGemmILS5_0ELi28ELi2EN4cute5tupleIJNSA_1CILi2EEENSC_ILi1EEESE_EEENS1_36KernelImplicitTmaWarpSpecializedSm90ELi1EEENSB_IJNSC_ILi64EEESI_NSB_IJNSC_ILi32EEEEEEEEENS_6half_tESM_NSA_8TiledMMAINSA_8MMA_AtomIJNSA_4SM904GMMA25MMA_64x64x16_F32F16F16_SSILNSQ_5MajorE0ELSS_0ELNSQ_7ScaleInE1ELST_1EEEEEENSA_6LayoutINSB_IJSE_SE_SE_EEENSB_IJNSC_ILi0EEESY_SY_EEEEENSB_IJNSA_10UnderscoreES11_S11_EEEEENS7_6detail26Sm90ImplicitGemmTileTraitsINSA_20SM90_TMA_LOAD_IM2COLENSA_14ComposedLayoutINSA_7SwizzleILi2ELi4ELi3EEENSA_18smem_ptr_flag_bitsILi16EEENSW_INSB_IJNSB_IJNSC_ILi8EEES1C_EEENSB_IJSJ_SE_EEENSB_IJSE_NSC_ILi28EEEEEEEEENSB_IJNSB_IJSJ_NSC_ILi256EEEEEENSB_IJSE_SY_EEENSB_IJSY_NSC_ILi2048EEEEEEEEEEEEEvEENS15_INSA_23SM90_TMA_LOAD_MULTICASTES1P_vEEEENS_8epilogue10collective6detail29Sm90TmaWarpSpecializedAdapterINS1V_15DefaultEpilogueISM_NSB_IJNSB_IJlllEEESE_SY_EEES20_NS1U_6thread17LinearCombinationISM_Li1EffLNS21_9ScaleType4KindE0ELNS_15FloatRoundStyleE2ESM_EENS_4gemm15EpilogueDefaultEEEEEvvEEEEvNT_6ParamsE,"",@"SHT_CUDA_INFO"
	.sectionflags	@""
	.align	4


	//----- nvinfo : EIATTR_CUDA_API_VERSION
	.align		4
        /*0000*/ 	.byte	0x04, 0x37
        /*0002*/ 	.short	(.L_18 - .L_17)
.L_17:
        /*0004*/ 	.word	0x00000082


	//----- nvinfo : EIATTR_KPARAM_INFO
	.align		4
.L_18:
        /*0008*/ 	.byte	0x04, 0x17
        /*000a*/ 	.short	(.L_20 - .L_19)
.L_19:
        /*000c*/ 	.word	0x00000000
        /*0010*/ 	.short	0x0000
        /*0012*/ 	.short	0x0070
        /*0014*/ 	.byte	0x00, 0xf0, 0x01, 0x0e


	//----- nvinfo : EIATTR_SPARSE_MMA_MASK
	.align		4
.L_20:
        /*0018*/ 	.byte	0x03, 0x50
        /*001a*/ 	.short	0x0000


	//----- nvinfo : EIATTR_MAXREG_COUNT
	.align		4
        /*001c*/ 	.byte	0x03, 0x1b
        /*001e*/ 	.short	0x00ff


	//----- nvinfo : EIATTR_NUM_BARRIERS
	.align		4
        /*0020*/ 	.byte	0x02, 0x4c
        /*0022*/ 	.byte	0x01
	.zero		1


	//----- nvinfo : EIATTR_MERCURY_ISA_VERSION
	.align		4
        /*0024*/ 	.byte	0x03, 0x5f
        /*0026*/ 	.short	0x0101


	//----- nvinfo : EIATTR_COOP_GROUP_MASK_REGIDS
	.align		4
        /*0028*/ 	.byte	0x04, 0x29
        /*002a*/ 	.short	(.L_22 - .L_21)


	//   ....[0]....
.L_21:
        /*002c*/ 	.word	0xffffffff


	//   ....[1]....
        /*0030*/ 	.word	0xffffffff


	//   ....[2]....
        /*0034*/ 	.word	0xffffffff


	//   ....[3]....
        /*0038*/ 	.word	0xffffffff


	//----- nvinfo : EIATTR_COOP_GROUP_INSTR_OFFSETS
	.align		4
.L_22:
        /*003c*/ 	.byte	0x04, 0x28
        /*003e*/ 	.short	(.L_24 - .L_23)


	//   ....[0]....
.L_23:
        /*0040*/ 	.word	0x00000070


	//   ....[1]....
        /*0044*/ 	.word	0x00000080


	//   ....[2]....
        /*0048*/ 	.word	0x00000140


	//   ....[3]....
        /*004c*/ 	.word	0x000009d0


	//----- nvinfo : EIATTR_MBARRIER_INSTR_OFFSETS
	.align		4
.L_24:
        /*0050*/ 	.byte	0x04, 0x39
        /*0052*/ 	.short	(.L_26 - .L_25)


	//   ....[0]....
.L_25:
        /*0054*/ 	.word	0x00000310
        /*0058*/ 	.word	0x000000ff
        /*005c*/ 	.word	0x00038000
        /*0060*/ 	.short	0x0100
        /*0062*/ 	.byte	0x08
	.zero		1


	//   ....[1]....
        /*0064*/ 	.word	0x00000320
        /*0068*/ 	.word	0x000000ff
        /*006c*/ 	.word	0x000380e0
        /*0070*/ 	.short	0x0100
        /*0072*/ 	.byte	0x08
	.zero		1


	//   ....[2]....
        /*0074*/ 	.word	0x00000330
        /*0078*/ 	.word	0x000000ff
        /*007c*/ 	.word	0x00038008
        /*0080*/ 	.short	0x0100
        /*0082*/ 	.byte	0x08
	.zero		1


	//   ....[3]....
        /*0084*/ 	.word	0x00000340
        /*0088*/ 	.word	0x000000ff
        /*008c*/ 	.word	0x000380e8
        /*0090*/ 	.short	0x0100
        /*0092*/ 	.byte	0x08
	.zero		1


	//   ....[4]....
        /*0094*/ 	.word	0x00000350
        /*0098*/ 	.word	0x000000ff
        /*009c*/ 	.word	0x00038010
        /*00a0*/ 	.short	0x0100
        /*00a2*/ 	.byte	0x08
	.zero		1


	//   ....[5]....
        /*00a4*/ 	.word	0x00000360
        /*00a8*/ 	.word	0x000000ff
        /*00ac*/ 	.word	0x000380f0
        /*00b0*/ 	.short	0x0100
        /*00b2*/ 	.byte	0x08
	.zero		1


	//   ....[6]....
        /*00b4*/ 	.word	0x00000370
        /*00b8*/ 	.word	0x000000ff
        /*00bc*/ 	.word	0x00038018
        /*00c0*/ 	.short	0x0100
        /*00c2*/ 	.byte	0x08
	.zero		1


	//   ....[7]....
        /*00c4*/ 	.word	0x00000380
        /*00c8*/ 	.word	0x000000ff
        /*00cc*/ 	.word	0x000380f8
        /*00d0*/ 	.short	0x0100
        /*00d2*/ 	.byte	0x08
	.zero		1


	//   ....[8]....
        /*00d4*/ 	.word	0x00000390
        /*00d8*/ 	.word	0x000000ff
        /*00dc*/ 	.word	0x00038020
        /*00e0*/ 	.short	0x0100
        /*00e2*/ 	.byte	0x08
	.zero		1


	//   ....[9]....
        /*00e4*/ 	.word	0x000003a0
        /*00e8*/ 	.word	0x000000ff
        /*00ec*/ 	.word	0x00038100
        /*00f0*/ 	.short	0x0100
        /*00f2*/ 	.byte	0x08
	.zero		1


	//   ....[10]....
        /*00f4*/ 	.word	0x000003b0
        /*00f8*/ 	.word	0x000000ff
        /*00fc*/ 	.word	0x00038028
        /*0100*/ 	.short	0x0100
        /*0102*/ 	.byte	0x08
	.zero		1


	//   ....[11]....
        /*0104*/ 	.word	0x000003c0
        /*0108*/ 	.word	0x000000ff
        /*010c*/ 	.word	0x00038108
        /*0110*/ 	.short	0x0100
        /*0112*/ 	.byte	0x08
	.zero		1


	//   ....[12]....
        /*0114*/ 	.word	0x000003d0
        /*0118*/ 	.word	0x000000ff
        /*011c*/ 	.word	0x00038030
        /*0120*/ 	.short	0x0100
        /*0122*/ 	.byte	0x08
	.zero		1


	//   ....[13]....
        /*0124*/ 	.word	0x000003e0
        /*0128*/ 	.word	0x000000ff
        /*012c*/ 	.word	0x00038110
        /*0130*/ 	.short	0x0100
        /*0132*/ 	.byte	0x08
	.zero		1


	//   ....[14]....
        /*0134*/ 	.word	0x000003f0
        /*0138*/ 	.word	0x000000ff
        /*013c*/ 	.word	0x00038038
        /*0140*/ 	.short	0x0100
        /*0142*/ 	.byte	0x08
	.zero		1


	//   ....[15]....
        /*0144*/ 	.word	0x00000400
        /*0148*/ 	.word	0x000000ff
        /*014c*/ 	.word	0x00038118
        /*0150*/ 	.short	0x0100
        /*0152*/ 	.byte	0x08
	.zero		1


	//   ....[16]....
        /*0154*/ 	.word	0x00000410
        /*0158*/ 	.word	0x000000ff
        /*015c*/ 	.word	0x00038040
        /*0160*/ 	.short	0x0100
        /*0162*/ 	.byte	0x08
	.zero		1


	//   ....[17]....
        /*0164*/ 	.word	0x00000420
        /*0168*/ 	.word	0x000000ff
        /*016c*/ 	.word	0x00038120
        /*0170*/ 	.short	0x0100
        /*0172*/ 	.byte	0x08
	.zero		1


	//   ....[18]....
        /*0174*/ 	.word	0x00000430
        /*0178*/ 	.word	0x000000ff
        /*017c*/ 	.word	0x00038048
        /*0180*/ 	.short	0x0100
        /*0182*/ 	.byte	0x08
	.zero		1


	//   ....[19]....
        /*0184*/ 	.word	0x00000440
        /*0188*/ 	.word	0x000000ff
        /*018c*/ 	.word	0x00038128
        /*0190*/ 	.short	0x0100
        /*0192*/ 	.byte	0x08
	.zero		1


	//   ....[20]....
        /*0194*/ 	.word	0x00000450
        /*0198*/ 	.word	0x000000ff
        /*019c*/ 	.word	0x00038050
        /*01a0*/ 	.short	0x0100
        /*01a2*/ 	.byte	0x08
	.zero		1


	//   ....[21]....
        /*01a4*/ 	.word	0x00000460
        /*01a8*/ 	.word	0x000000ff
        /*01ac*/ 	.word	0x00038130
        /*01b0*/ 	.short	0x0100
        /*01b2*/ 	.byte	0x08
	.zero		1


	//   ....[22]....
        /*01b4*/ 	.word	0x00000470
        /*01b8*/ 	.word	0x000000ff
        /*01bc*/ 	.word	0x00038058
        /*01c0*/ 	.short	0x0100
        /*01c2*/ 	.byte	0x08
	.zero		1


	//   ....[23]....
        /*01c4*/ 	.word	0x00000480
        /*01c8*/ 	.word	0x000000ff
        /*01cc*/ 	.word	0x00038138
        /*01d0*/ 	.short	0x0100
        /*01d2*/ 	.byte	0x08
	.zero		1


	//   ....[24]....
        /*01d4*/ 	.word	0x00000490
        /*01d8*/ 	.word	0x000000ff
        /*01dc*/ 	.word	0x00038060
        /*01e0*/ 	.short	0x0100
        /*01e2*/ 	.byte	0x08
	.zero		1


	//   ....[25]....
        /*01e4*/ 	.word	0x000004a0
        /*01e8*/ 	.word	0x000000ff
        /*01ec*/ 	.word	0x00038140
        /*01f0*/ 	.short	0x0100
        /*01f2*/ 	.byte	0x08
	.zero		1


	//   ....[26]....
        /*01f4*/ 	.word	0x000004b0
        /*01f8*/ 	.word	0x000000ff
        /*01fc*/ 	.word	0x00038068
        /*0200*/ 	.short	0x0100
        /*0202*/ 	.byte	0x08
	.zero		1


	//   ....[27]....
        /*0204*/ 	.word	0x000004c0
        /*0208*/ 	.word	0x000000ff
        /*020c*/ 	.word	0x00038148
        /*0210*/ 	.short	0x0100
        /*0212*/ 	.byte	0x08
	.zero		1


	//   ....[28]....
        /*0214*/ 	.word	0x000004d0
        /*0218*/ 	.word	0x000000ff
        /*021c*/ 	.word	0x00038070
        /*0220*/ 	.short	0x0100
        /*0222*/ 	.byte	0x08
	.zero		1


	//   ....[29]....
        /*0224*/ 	.word	0x000004e0
        /*0228*/ 	.word	0x000000ff
        /*022c*/ 	.word	0x00038150
        /*0230*/ 	.short	0x0100
        /*0232*/ 	.byte	0x08
	.zero		1


	//   ....[30]....
        /*0234*/ 	.word	0x000004f0
        /*0238*/ 	.word	0x000000ff
        /*023c*/ 	.word	0x00038078
        /*0240*/ 	.short	0x0100
        /*0242*/ 	.byte	0x08
	.zero		1


	//   ....[31]....
        /*0244*/ 	.word	0x00000500
        /*0248*/ 	.word	0x000000ff
        /*024c*/ 	.word	0x00038158
        /*0250*/ 	.short	0x0100
        /*0252*/ 	.byte	0x08
	.zero		1


	//   ....[32]....
        /*0254*/ 	.word	0x00000510
        /*0258*/ 	.word	0x000000ff
        /*025c*/ 	.word	0x00038080
        /*0260*/ 	.short	0x0100
        /*0262*/ 	.byte	0x08
	.zero		1


	//   ....[33]....
        /*0264*/ 	.word	0x00000520
        /*0268*/ 	.word	0x000000ff
        /*026c*/ 	.word	0x00038160
        /*0270*/ 	.short	0x0100
        /*0272*/ 	.byte	0x08
	.zero		1


	//   ....[34]....
        /*0274*/ 	.word	0x00000530
        /*0278*/ 	.word	0x000000ff
        /*027c*/ 	.word	0x00038088
        /*0280*/ 	.short	0x0100
        /*0282*/ 	.byte	0x08
	.zero		1


	//   ....[35]....
        /*0284*/ 	.word	0x00000540
        /*0288*/ 	.word	0x000000ff
        /*028c*/ 	.word	0x00038168
        /*0290*/ 	.short	0x0100
        /*0292*/ 	.byte	0x08
	.zero		1


	//   ....[36]....
        /*0294*/ 	.word	0x00000550
        /*0298*/ 	.word	0x000000ff
        /*029c*/ 	.word	0x00038090
        /*02a0*/ 	.short	0x0100
        /*02a2*/ 	.byte	0x08
	.zero		1


	//   ....[37]....
        /*02a4*/ 	.word	0x00000560
        /*02a8*/ 	.word	0x000000ff
        /*02ac*/ 	.word	0x00038170
        /*02b0*/ 	.short	0x0100
        /*02b2*/ 	.byte	0x08
	.zero		1


	//   ....[38]....
        /*02b4*/ 	.word	0x00000570
        /*02b8*/ 	.word	0x000000ff
        /*02bc*/ 	.word	0x00038098
        /*02c0*/ 	.short	0x0100
        /*02c2*/ 	.byte	0x08
	.zero		1


	//   ....[39]....
        /*02c4*/ 	.word	0x00000580
        /*02c8*/ 	.word	0x000000ff
        /*02cc*/ 	.word	0x00038178
        /*02d0*/ 	.short	0x0100
        /*02d2*/ 	.byte	0x08
	.zero		1


	//   ....[40]....
        /*02d4*/ 	.word	0x00000590
        /*02d8*/ 	.word	0x000000ff
        /*02dc*/ 	.word	0x000380a0
        /*02e0*/ 	.short	0x0100
        /*02e2*/ 	.byte	0x08
	.zero		1


	//   ....[41]....
        /*02e4*/ 	.word	0x000005a0
        /*02e8*/ 	.word	0x000000ff
        /*02ec*/ 	.word	0x00038180
        /*02f0*/ 	.short	0x0100
        /*02f2*/ 	.byte	0x08
	.zero		1


	//   ....[42]....
        /*02f4*/ 	.word	0x000005b0
        /*02f8*/ 	.word	0x000000ff
        /*02fc*/ 	.word	0x000380a8
        /*0300*/ 	.short	0x0100
        /*0302*/ 	.byte	0x08
	.zero		1


	//   ....[43]....
        /*0304*/ 	.word	0x000005c0
        /*0308*/ 	.word	0x000000ff
        /*030c*/ 	.word	0x00038188
        /*0310*/ 	.short	0x0100
        /*0312*/ 	.byte	0x08
	.zero		1


	//   ....[44]....
        /*0314*/ 	.word	0x000005d0
        /*0318*/ 	.word	0x000000ff
        /*031c*/ 	.word	0x000380b0
        /*0320*/ 	.short	0x0100
        /*0322*/ 	.byte	0x08
	.zero		1


	//   ....[45]....
        /*0324*/ 	.word	0x000005e0
        /*0328*/ 	.word	0x000000ff
        /*032c*/ 	.word	0x00038190
        /*0330*/ 	.short	0x0100
        /*0332*/ 	.byte	0x08
	.zero		1


	//   ....[46]....
        /*0334*/ 	.word	0x000005f0
        /*0338*/ 	.word	0x000000ff
        /*033c*/ 	.word	0x000380b8
        /*0340*/ 	.short	0x0100
        /*0342*/ 	.byte	0x08
	.zero		1


	//   ....[47]....
        /*0344*/ 	.word	0x00000600
        /*0348*/ 	.word	0x000000ff
        /*034c*/ 	.word	0x00038198
        /*0350*/ 	.short	0x0100
        /*0352*/ 	.byte	0x08
	.zero		1


	//   ....[48]....
        /*0354*/ 	.word	0x00000610
        /*0358*/ 	.word	0x000000ff
        /*035c*/ 	.word	0x000380c0
        /*0360*/ 	.short	0x0100
        /*0362*/ 	.byte	0x08
	.zero		1


	//   ....[49]....
        /*0364*/ 	.word	0x00000620
        /*0368*/ 	.word	0x000000ff
        /*036c*/ 	.word	0x000381a0
        /*0370*/ 	.short	0x0100
        /*0372*/ 	.byte	0x08
	.zero		1


	//   ....[50]....
        /*0374*/ 	.word	0x00000630
        /*0378*/ 	.word	0x000000ff
        /*037c*/ 	.word	0x000380c8
        /*0380*/ 	.short	0x0100
        /*0382*/ 	.byte	0x08
	.zero		1


	//   ....[51]....
        /*0384*/ 	.word	0x00000640
        /*0388*/ 	.word	0x000000ff
        /*038c*/ 	.word	0x000381a8
        /*0390*/ 	.short	0x0100
        /*0392*/ 	.byte	0x08
	.zero		1


	//   ....[52]....
        /*0394*/ 	.word	0x00000650
        /*0398*/ 	.word	0x000000ff
        /*039c*/ 	.word	0x000380d0
        /*03a0*/ 	.short	0x0100
        /*03a2*/ 	.byte	0x08
	.zero		1


	//   ....[53]....
        /*03a4*/ 	.word	0x00000660
        /*03a8*/ 	.word	0x000000ff
        /*03ac*/ 	.word	0x000381b0
        /*03b0*/ 	.short	0x0100
        /*03b2*/ 	.byte	0x08
	.zero		1


	//   ....[54]....
        /*03b4*/ 	.word	0x00000670
        /*03b8*/ 	.word	0x000000ff
        /*03bc*/ 	.word	0x000380d8
        /*03c0*/ 	.short	0x0100
        /*03c2*/ 	.byte	0x08
	.zero		1


	//   ....[55]....
        /*03c4*/ 	.word	0x00000680
        /*03c8*/ 	.word	0x000000ff
        /*03cc*/ 	.word	0x000381b8
        /*03d0*/ 	.short	0x0100
        /*03d2*/ 	.byte	0x08
	.zero		1


	//   ....[56]....
        /*03d4*/ 	.word	0x00000f20
        /*03d8*/ 	.word	0x00000009
        /*03dc*/ 	.word	0x00038000
        /*03e0*/ 	.short	0x010a
        /*03e2*/ 	.byte	0x3f
	.zero		1


	//   ....[57]....
        /*03e4*/ 	.word	0x00001240
        /*03e8*/ 	.word	0x0000000a
        /*03ec*/ 	.word	0x00038000
        /*03f0*/ 	.short	0x010a
        /*03f2*/ 	.byte	0x3f
	.zero		1


	//   ....[58]....
        /*03f4*/ 	.word	0x000013a0
        /*03f8*/ 	.word	0x0000000a
        /*03fc*/ 	.word	0x00000000
        /*0400*/ 	.short	0x0101
        /*0402*/ 	.byte	0x3f
	.zero		1


	//   ....[59]....
        /*0404*/ 	.word	0x000015e0
        /*0408*/ 	.word	0x00000004
        /*040c*/ 	.word	0x00000000
        /*0410*/ 	.short	0x0101
        /*0412*/ 	.byte	0x3f
	.zero		1


	//   ....[60]....
        /*0414*/ 	.word	0x00003de0
        /*0418*/ 	.word	0x00000015
        /*041c*/ 	.word	0x000380e0
        /*0420*/ 	.short	0x010a
        /*0422*/ 	.byte	0x3f
	.zero		1


	//   ....[61]....
        /*0424*/ 	.word	0x000044b0
        /*0428*/ 	.word	0x00000002
        /*042c*/ 	.word	0x00000000
        /*0430*/ 	.short	0x010a
        /*0432*/ 	.byte	0x3f
	.zero		1


	//   ....[62]....
        /*0434*/ 	.word	0x00004560
        /*0438*/ 	.word	0x00000002
        /*043c*/ 	.word	0x00000000
        /*0440*/ 	.short	0x010a
        /*0442*/ 	.byte	0x3f
	.zero		1


	//   ....[63]....
        /*0444*/ 	.word	0x00004610
        /*0448*/ 	.word	0x00000002
        /*044c*/ 	.word	0x00000000
        /*0450*/ 	.short	0x010a
        /*0452*/ 	.byte	0x3f
	.zero		1


	//   ....[64]....
        /*0454*/ 	.word	0x000046c0
        /*0458*/ 	.word	0x00000002
        /*045c*/ 	.word	0x00000000
        /*0460*/ 	.short	0x010a
        /*0462*/ 	.byte	0x3f
	.zero		1


	//   ....[65]....
        /*0464*/ 	.word	0x00004770
        /*0468*/ 	.word	0x00000002
        /*046c*/ 	.word	0x00000000
        /*0470*/ 	.short	0x010a
        /*0472*/ 	.byte	0x3f
	.zero		1


	//   ....[66]....
        /*0474*/ 	.word	0x00004820
        /*0478*/ 	.word	0x00000002
        /*047c*/ 	.word	0x00000000
        /*0480*/ 	.short	0x010a
        /*0482*/ 	.byte	0x3f
	.zero		1


	//   ....[67]....
        /*0484*/ 	.word	0x000048d0
        /*0488*/ 	.word	0x00000002
        /*048c*/ 	.word	0x00000000
        /*0490*/ 	.short	0x010a
        /*0492*/ 	.byte	0x3f
	.zero		1


	//   ....[68]....
        /*0494*/ 	.word	0x00004980
        /*0498*/ 	.word	0x00000002
        /*049c*/ 	.word	0x00000000
        /*04a0*/ 	.short	0x010a
        /*04a2*/ 	.byte	0x3f
	.zero		1


	//   ....[69]....
        /*04a4*/ 	.word	0x00004a30
        /*04a8*/ 	.word	0x00000002
        /*04ac*/ 	.word	0x00000000
        /*04b0*/ 	.short	0x010a
        /*04b2*/ 	.byte	0x3f
	.zero		1


	//   ....[70]....
        /*04b4*/ 	.word	0x00004ae0
        /*04b8*/ 	.word	0x00000002
        /*04bc*/ 	.word	0x00000000
        /*04c0*/ 	.short	0x010a
        /*04c2*/ 	.byte	0x3f
	.zero		1


	//   ....[71]....
        /*04c4*/ 	.word	0x00004b90
        /*04c8*/ 	.word	0x00000002
        /*04cc*/ 	.word	0x00000000
        /*04d0*/ 	.short	0x010a
        /*04d2*/ 	.byte	0x3f
	.zero		1


	//   ....[72]....
        /*04d4*/ 	.word	0x00004c40
        /*04d8*/ 	.word	0x00000002
        /*04dc*/ 	.word	0x00000000
        /*04e0*/ 	.short	0x010a
        /*04e2*/ 	.byte	0x3f
	.zero		1


	//   ....[73]....
        /*04e4*/ 	.word	0x00004cf0
        /*04e8*/ 	.word	0x00000002
        /*04ec*/ 	.word	0x00000000
        /*04f0*/ 	.short	0x010a
        /*04f2*/ 	.byte	0x3f
	.zero		1


	//   ....[74]....
        /*04f4*/ 	.word	0x00004da0
        /*04f8*/ 	.word	0x00000002
        /*04fc*/ 	.word	0x00000000
        /*0500*/ 	.short	0x010a
        /*0502*/ 	.byte	0x3f
	.zero		1


	//   ....[75]....
        /*0504*/ 	.word	0x00004e50
        /*0508*/ 	.word	0x00000002
        /*050c*/ 	.word	0x00000000
        /*0510*/ 	.short	0x010a
        /*0512*/ 	.byte	0x3f
	.zero		1


	//   ....[76]....
        /*0514*/ 	.word	0x00004f00
        /*0518*/ 	.word	0x00000002
        /*051c*/ 	.word	0x00000000
        /*0520*/ 	.short	0x010a
        /*0522*/ 	.byte	0x3f
	.zero		1


	//   ....[77]....
        /*0524*/ 	.word	0x00004fb0
        /*0528*/ 	.word	0x00000002
        /*052c*/ 	.word	0x00000000
        /*0530*/ 	.short	0x010a
        /*0532*/ 	.byte	0x3f
	.zero		1


	//   ....[78]....
        /*0534*/ 	.word	0x00005060
        /*0538*/ 	.word	0x00000002
        /*053c*/ 	.word	0x00000000
        /*0540*/ 	.short	0x010a
        /*0542*/ 	.byte	0x3f
	.zero		1


	//   ....[79]....
        /*0544*/ 	.word	0x00005110
        /*0548*/ 	.word	0x00000002
        /*054c*/ 	.word	0x00000000
        /*0550*/ 	.short	0x010a
        /*0552*/ 	.byte	0x3f
	.zero		1


	//   ....[80]....
        /*0554*/ 	.word	0x000051c0
        /*0558*/ 	.word	0x00000002
        /*055c*/ 	.word	0x00000000
        /*0560*/ 	.short	0x010a
        /*0562*/ 	.byte	0x3f
	.zero		1


	//   ....[81]....
        /*0564*/ 	.word	0x00005270
        /*0568*/ 	.word	0x00000002
        /*056c*/ 	.word	0x00000000
        /*0570*/ 	.short	0x010a
        /*0572*/ 	.byte	0x3f
	.zero		1


	//   ....[82]....
        /*0574*/ 	.word	0x00005320
        /*0578*/ 	.word	0x00000002
        /*057c*/ 	.word	0x00000000
        /*0580*/ 	.short	0x010a
        /*0582*/ 	.byte	0x3f
	.zero		1


	//   ....[83]....
        /*0584*/ 	.word	0x000053d0
        /*0588*/ 	.word	0x00000002
        /*058c*/ 	.word	0x00000000
        /*0590*/ 	.short	0x010a
        /*0592*/ 	.byte	0x3f
	.zero		1


	//   ....[84]....
        /*0594*/ 	.word	0x00005480
        /*0598*/ 	.word	0x00000002
        /*059c*/ 	.word	0x00000000
        /*05a0*/ 	.short	0x010a
        /*05a2*/ 	.byte	0x3f
	.zero		1


	//   ....[85]....
        /*05a4*/ 	.word	0x00005530
        /*05a8*/ 	.word	0x00000002
        /*05ac*/ 	.word	0x00000000
        /*05b0*/ 	.short	0x010a
        /*05b2*/ 	.byte	0x3f
	.zero		1


	//   ....[86]....
        /*05b4*/ 	.word	0x000055e0
        /*05b8*/ 	.word	0x00000002
        /*05bc*/ 	.word	0x00000000
        /*05c0*/ 	.short	0x010a
        /*05c2*/ 	.byte	0x3f
	.zero		1


	//   ....[87]....
        /*05c4*/ 	.word	0x00005690
        /*05c8*/ 	.word	0x00000002
        /*05cc*/ 	.word	0x00000000
        /*05d0*/ 	.short	0x010a
        /*05d2*/ 	.byte	0x3f
	.zero		1


	//   ....[88]....
        /*05d4*/ 	.word	0x00005740
        /*05d8*/ 	.word	0x00000003
        /*05dc*/ 	.word	0x00000000
        /*05e0*/ 	.short	0x010a
        /*05e2*/ 	.byte	0x3f
	.zero		1


	//----- nvinfo : EIATTR_NUM_MBARRIERS
	.align		4
.L_26:
        /*05e4*/ 	.byte	0x03, 0x38
        /*05e6*/ 	.short	0x0038


	//----- nvinfo : EIATTR_EXIT_INSTR_OFFSETS
	.align		4
        /*05e8*/ 	.byte	0x04, 0x1c
        /*05ea*/ 	.short	(.L_28 - .L_27)


	//   ....[0]....
.L_27:
        /*05ec*/ 	.word	0x00000d50


	//   ....[1]....
        /*05f0*/ 	.word	0x00001740


	//   ....[2]....
        /*05f4*/ 	.word	0x00003120


	//   ....[3]....
        /*05f8*/ 	.word	0x00003150


	//   ....[4]....
        /*05fc*/ 	.word	0x00003ba0


	//   ....[5]....
        /*0600*/ 	.word	0x00003bd0


	//   ....[6]....
        /*0604*/ 	.word	0x00003bf0


	//   ....[7]....
        /*0608*/ 	.word	0x000043a0


	//   ....[8]....
        /*060c*/ 	.word	0x00005770


	//----- nvinfo : EIATTR_MAX_THREADS
	.align		4
.L_28:
        /*0610*/ 	.byte	0x04, 0x05
        /*0612*/ 	.short	(.L_30 - .L_29)
.L_29:
        /*0614*/ 	.word	0x00000100
        /*0618*/ 	.word	0x00000001
        /*061c*/ 	.word	0x00000001


	//----- nvinfo : EIATTR_CRS_STACK_SIZE
	.align		4
.L_30:
        /*0620*/ 	.byte	0x04, 0x1e
        /*0622*/ 	.short	(.L_32 - .L_31)
.L_31:
        /*0624*/ 	.word	0x00000000


	//----- nvinfo : EIATTR_CBANK_PARAM_SIZE
	.align		4
.L_32:
        /*0628*/ 	.byte	0x03, 0x19
        /*062a*/ 	.short	0x03f0


	//----- nvinfo : EIATTR_PARAM_CBANK
	.align		4
        /*062c*/ 	.byte	0x04, 0x0a
        /*062e*/ 	.short	(.L_34 - .L_33)
	.align		4
.L_33:
        /*0630*/ 	.word	index@(.nv.constant0._ZN7cutlass13device_kernelINS_4conv6kernel13ConvUniversalINS1_16ConvProblemShapeILNS1_8OperatorE0ELi2EEENS1_10collective14CollectiveConvINS1_46MainloopSm90TmaGmmaWarpSpecializedImplicitGemmILS5_0ELi28ELi2EN4cute5tupleIJNSA_1CILi2EEENSC_ILi1EEESE_EEENS1_36KernelImplicitTmaWarpSpecializedSm90ELi1EEENSB_IJNSC_ILi64EEESI_NSB_IJNSC_ILi32EEEEEEEEENS_6half_tESM_NSA_8TiledMMAINSA_8MMA_AtomIJNSA_4SM904GMMA25MMA_64x64x16_F32F16F16_SSILNSQ_5MajorE0ELSS_0ELNSQ_7ScaleInE1ELST_1EEEEEENSA_6LayoutINSB_IJSE_SE_SE_EEENSB_IJNSC_ILi0EEESY_SY_EEEEENSB_IJNSA_10UnderscoreES11_S11_EEEEENS7_6detail26Sm90ImplicitGemmTileTraitsINSA_20SM90_TMA_LOAD_IM2COLENSA_14ComposedLayoutINSA_7SwizzleILi2ELi4ELi3EEENSA_18smem_ptr_flag_bitsILi16EEENSW_INSB_IJNSB_IJNSC_ILi8EEES1C_EEENSB_IJSJ_SE_EEENSB_IJSE_NSC_ILi28EEEEEEEEENSB_IJNSB_IJSJ_NSC_ILi256EEEEEENSB_IJSE_SY_EEENSB_IJSY_NSC_ILi2048EEEEEEEEEEEEEvEENS15_INSA_23SM90_TMA_LOAD_MULTICASTES1P_vEEEENS_8epilogue10collective6detail29Sm90TmaWarpSpecializedAdapterINS1V_15DefaultEpilogueISM_NSB_IJNSB_IJlllEEESE_SY_EEES20_NS1U_6thread17LinearCombinationISM_Li1EffLNS21_9ScaleType4KindE0ELNS_15FloatRoundStyleE2ESM_EENS_4gemm15EpilogueDefaultEEEEEvvEEEEvNT_6ParamsE)
        /*0634*/ 	.short	0x0210
        /*0636*/ 	.short	0x03f0


	//----- nvinfo : EIATTR_SW_WAR
	.align		4
.L_34:
        /*0638*/ 	.byte	0x04, 0x36
        /*063a*/ 	.short	(.L_36 - .L_35)
.L_35:
        /*063c*/ 	.word	0x00000008
.L_36:


//--------------------- .nv.callgraph             --------------------------
	.section	.nv.callgraph,"",@"SHT_CUDA_CALLGRAPH"
	.align	4
	.sectionentsize	8
	.align		4
        /*0000*/ 	.word	0x00000000
	.align		4
        /*0004*/ 	.word	0xffffffff
	.align		4
        /*0008*/ 	.word	0x00000000
	.align		4
        /*000c*/ 	.word	0xfffffffe
	.align		4
        /*0010*/ 	.word	0x00000000
	.align		4
        /*0014*/ 	.word	0xfffffffd
	.align		4
        /*0018*/ 	.word	0x00000000
	.align		4
        /*001c*/ 	.word	0xfffffffc


//--------------------- .nv.constant4             --------------------------
	.section	.nv.constant4,"a",@progbits
	.align	8
	.align		8
.nv.constant4:
        /*0000*/ 	.dword	_ZN39_INTERNAL_0b501c6c_4_k_cu_598ad6e3_26624cuda3std3__45__cpo5beginE
	.align		8
        /*0008*/ 	.dword	_ZN39_INTERNAL_0b501c6c_4_k_cu_598ad6e3_26624cuda3std3__45__cpo3endE
	.align		8
        /*0010*/ 	.dword	_ZN39_INTERNAL_0b501c6c_4_k_cu_598ad6e3_26624cuda3std3__45__cpo6cbeginE
	.align		8
        /*0018*/ 	.dword	_ZN39_INTERNAL_0b501c6c_4_k_cu_598ad6e3_26624cuda3std3__45__cpo4cendE
	.align		8
        /*0020*/ 	.dword	_ZN39_INTERNAL_0b501c6c_4_k_cu_598ad6e3_26624cuda3std3__441_GLOBAL__N__0b501c6c_4_k_cu_598ad6e3_26626ignoreE
	.align		8
        /*0028*/ 	.dword	_ZN39_INTERNAL_0b501c6c_4_k_cu_598ad6e3_26624cuda3std3__419piecewise_constructE
	.align		8
        /*0030*/ 	.dword	_ZN39_INTERNAL_0b501c6c_4_k_cu_598ad6e3_26624cuda3std3__48in_placeE
	.align		8
        /*0038*/ 	.dword	_ZN39_INTERNAL_0b501c6c_4_k_cu_598ad6e3_26624cuda3std6ranges3__45__cpo4swapE
	.align		8
        /*0040*/ 	.dword	_ZN39_INTERNAL_0b501c6c_4_k_cu_598ad6e3_26624cuda3std6ranges3__45__cpo9iter_moveE
	.align		8
        /*0048*/ 	.dword	_ZN39_INTERNAL_0b501c6c_4_k_cu_598ad6e3_26624cute7productE
	.align		8
        /*0050*/ 	.dword	_ZN39_INTERNAL_0b501c6c_4_k_cu_598ad6e3_26624cute1_E


//--------------------- .text._ZN7cutlass13device_kernelINS_4conv6kernel13ConvUniversalINS1_16ConvProblemShapeILNS1_8OperatorE0ELi2EEENS1_10collective14CollectiveConvINS1_46MainloopSm90TmaGmmaWarpSpecializedImplicitGemmILS5_0ELi28ELi2EN4cute5tupleIJNSA_1CILi2EEENSC_ILi1EEESE_EEENS1_36KernelImplicitTmaWarpSpecializedSm90ELi1EEENSB_IJNSC_ILi64EEESI_NSB_IJNSC_ILi32EEEEEEEEENS_6half_tESM_NSA_8TiledMMAINSA_8MMA_AtomIJNSA_4SM904GMMA25MMA_64x64x16_F32F16F16_SSILNSQ_5MajorE0ELSS_0ELNSQ_7ScaleInE1ELST_1EEEEEENSA_6LayoutINSB_IJSE_SE_SE_EEENSB_IJNSC_ILi0EEESY_SY_EEEEENSB_IJNSA_10UnderscoreES11_S11_EEEEENS7_6detail26Sm90ImplicitGemmTileTraitsINSA_20SM90_TMA_LOAD_IM2COLENSA_14ComposedLayoutINSA_7SwizzleILi2ELi4ELi3EEENSA_18smem_ptr_flag_bitsILi16EEENSW_INSB_IJNSB_IJNSC_ILi8EEES1C_EEENSB_IJSJ_SE_EEENSB_IJSE_NSC_ILi28EEEEEEEEENSB_IJNSB_IJSJ_NSC_ILi256EEEEEENSB_IJSE_SY_EEENSB_IJSY_NSC_ILi2048EEEEEEEEEEEEEvEENS15_INSA_23SM90_TMA_LOAD_MULTICASTES1P_vEEEENS_8epilogue10collective6detail29Sm90TmaWarpSpecializedAdapterINS1V_15DefaultEpilogueISM_NSB_IJNSB_IJlllEEESE_SY_EEES20_NS1U_6thread17LinearCombinationISM_Li1EffLNS21_9ScaleType4KindE0ELNS_15FloatRoundStyleE2ESM_EENS_4gemm15EpilogueDefaultEEEEEvvEEEEvNT_6ParamsE --------------------------
	.section	.text._ZN7cutlass13device_kernelINS_4conv6kernel13ConvUniversalINS1_16ConvProblemShapeILNS1_8OperatorE0ELi2EEENS1_10collective14CollectiveConvINS1_46MainloopSm90TmaGmmaWarpSpecializedImplicitGemmILS5_0ELi28ELi2EN4cute5tupleIJNSA_1CILi2EEENSC_ILi1EEESE_EEENS1_36KernelImplicitTmaWarpSpecializedSm90ELi1EEENSB_IJNSC_ILi64EEESI_NSB_IJNSC_ILi32EEEEEEEEENS_6half_tESM_NSA_8TiledMMAINSA_8MMA_AtomIJNSA_4SM904GMMA25MMA_64x64x16_F32F16F16_SSILNSQ_5MajorE0ELSS_0ELNSQ_7ScaleInE1ELST_1EEEEEENSA_6LayoutINSB_IJSE_SE_SE_EEENSB_IJNSC_ILi0EEESY_SY_EEEEENSB_IJNSA_10UnderscoreES11_S11_EEEEENS7_6detail26Sm90ImplicitGemmTileTraitsINSA_20SM90_TMA_LOAD_IM2COLENSA_14ComposedLayoutINSA_7SwizzleILi2ELi4ELi3EEENSA_18smem_ptr_flag_bitsILi16EEENSW_INSB_IJNSB_IJNSC_ILi8EEES1C_EEENSB_IJSJ_SE_EEENSB_IJSE_NSC_ILi28EEEEEEEEENSB_IJNSB_IJSJ_NSC_ILi256EEEEEENSB_IJSE_SY_EEENSB_IJSY_NSC_ILi2048EEEEEEEEEEEEEvEENS15_INSA_23SM90_TMA_LOAD_MULTICASTES1P_vEEEENS_8epilogue10collective6detail29Sm90TmaWarpSpecializedAdapterINS1V_15DefaultEpilogueISM_NSB_IJNSB_IJlllEEESE_SY_EEES20_NS1U_6thread17LinearCombinationISM_Li1EffLNS21_9ScaleType4KindE0ELNS_15FloatRoundStyleE2ESM_EENS_4gemm15EpilogueDefaultEEEEEvvEEEEvNT_6ParamsE,"ax",@progbits
	.align	128
.text._ZN7cutlass13device_kernelINS_4conv6kernel13ConvUniversalINS1_16ConvProblemShapeILNS1_8OperatorE0ELi2EEENS1_10collective14CollectiveConvINS1_46MainloopSm90TmaGmmaWarpSpecializedImplicitGemmILS5_0ELi28ELi2EN4cute5tupleIJNSA_1CILi2EEENSC_ILi1EEESE_EEENS1_36KernelImplicitTmaWarpSpecializedSm90ELi1EEENSB_IJNSC_ILi64EEESI_NSB_IJNSC_ILi32EEEEEEEEENS_6half_tESM_NSA_8TiledMMAINSA_8MMA_AtomIJNSA_4SM904GMMA25MMA_64x64x16_F32F16F16_SSILNSQ_5MajorE0ELSS_0ELNSQ_7ScaleInE1ELST_1EEEEEENSA_6LayoutINSB_IJSE_SE_SE_EEENSB_IJNSC_ILi0EEESY_SY_EEEEENSB_IJNSA_10UnderscoreES11_S11_EEEEENS7_6detail26Sm90ImplicitGemmTileTraitsINSA_20SM90_TMA_LOAD_IM2COLENSA_14ComposedLayoutINSA_7SwizzleILi2ELi4ELi3EEENSA_18smem_ptr_flag_bitsILi16EEENSW_INSB_IJNSB_IJNSC_ILi8EEES1C_EEENSB_IJSJ_SE_EEENSB_IJSE_NSC_ILi28EEEEEEEEENSB_IJNSB_IJSJ_NSC_ILi256EEEEEENSB_IJSE_SY_EEENSB_IJSY_NSC_ILi2048EEEEEEEEEEEEEvEENS15_INSA_23SM90_TMA_LOAD_MULTICASTES1P_vEEEENS_8epilogue10collective6detail29Sm90TmaWarpSpecializedAdapterINS1V_15DefaultEpilogueISM_NSB_IJNSB_IJlllEEESE_SY_EEES20_NS1U_6thread17LinearCombinationISM_Li1EffLNS21_9ScaleType4KindE0ELNS_15FloatRoundStyleE2ESM_EENS_4gemm15EpilogueDefaultEEEEEvvEEEEvNT_6ParamsE:
        .type           _ZN7cutlass13device_kernelINS_4conv6kernel13ConvUniversalINS1_16ConvProblemShapeILNS1_8OperatorE0ELi2EEENS1_10collective14CollectiveConvINS1_46MainloopSm90TmaGmmaWarpSpecializedImplicitGemmILS5_0ELi28ELi2EN4cute5tupleIJNSA_1CILi2EEENSC_ILi1EEESE_EEENS1_36KernelImplicitTmaWarpSpecializedSm90ELi1EEENSB_IJNSC_ILi64EEESI_NSB_IJNSC_ILi32EEEEEEEEENS_6half_tESM_NSA_8TiledMMAINSA_8MMA_AtomIJNSA_4SM904GMMA25MMA_64x64x16_F32F16F16_SSILNSQ_5MajorE0ELSS_0ELNSQ_7ScaleInE1ELST_1EEEEEENSA_6LayoutINSB_IJSE_SE_SE_EEENSB_IJNSC_ILi0EEESY_SY_EEEEENSB_IJNSA_10UnderscoreES11_S11_EEEEENS7_6detail26Sm90ImplicitGemmTileTraitsINSA_20SM90_TMA_LOAD_IM2COLENSA_14ComposedLayoutINSA_7SwizzleILi2ELi4ELi3EEENSA_18smem_ptr_flag_bitsILi16EEENSW_INSB_IJNSB_IJNSC_ILi8EEES1C_EEENSB_IJSJ_SE_EEENSB_IJSE_NSC_ILi28EEEEEEEEENSB_IJNSB_IJSJ_NSC_ILi256EEEEEENSB_IJSE_SY_EEENSB_IJSY_NSC_ILi2048EEEEEEEEEEEEEvEENS15_INSA_23SM90_TMA_LOAD_MULTICASTES1P_vEEEENS_8epilogue10collective6detail29Sm90TmaWarpSpecializedAdapterINS1V_15DefaultEpilogueISM_NSB_IJNSB_IJlllEEESE_SY_EEES20_NS1U_6thread17LinearCombinationISM_Li1EffLNS21_9ScaleType4KindE0ELNS_15FloatRoundStyleE2ESM_EENS_4gemm15EpilogueDefaultEEEEEvvEEEEvNT_6ParamsE,@function
        .size           _ZN7cutlass13device_kernelINS_4conv6kernel13ConvUniversalINS1_16ConvProblemShapeILNS1_8OperatorE0ELi2EEENS1_10collective14CollectiveConvINS1_46MainloopSm90TmaGmmaWarpSpecializedImplicitGemmILS5_0ELi28ELi2EN4cute5tupleIJNSA_1CILi2EEENSC_ILi1EEESE_EEENS1_36KernelImplicitTmaWarpSpecializedSm90ELi1EEENSB_IJNSC_ILi64EEESI_NSB_IJNSC_ILi32EEEEEEEEENS_6half_tESM_NSA_8TiledMMAINSA_8MMA_AtomIJNSA_4SM904GMMA25MMA_64x64x16_F32F16F16_SSILNSQ_5MajorE0ELSS_0ELNSQ_7ScaleInE1ELST_1EEEEEENSA_6LayoutINSB_IJSE_SE_SE_EEENSB_IJNSC_ILi0EEESY_SY_EEEEENSB_IJNSA_10UnderscoreES11_S11_EEEEENS7_6detail26Sm90ImplicitGemmTileTraitsINSA_20SM90_TMA_LOAD_IM2COLENSA_14ComposedLayoutINSA_7SwizzleILi2ELi4ELi3EEENSA_18smem_ptr_flag_bitsILi16EEENSW_INSB_IJNSB_IJNSC_ILi8EEES1C_EEENSB_IJSJ_SE_EEENSB_IJSE_NSC_ILi28EEEEEEEEENSB_IJNSB_IJSJ_NSC_ILi256EEEEEENSB_IJSE_SY_EEENSB_IJSY_NSC_ILi2048EEEEEEEEEEEEEvEENS15_INSA_23SM90_TMA_LOAD_MULTICASTES1P_vEEEENS_8epilogue10collective6detail29Sm90TmaWarpSpecializedAdapterINS1V_15DefaultEpilogueISM_NSB_IJNSB_IJlllEEESE_SY_EEES20_NS1U_6thread17LinearCombinationISM_Li1EffLNS21_9ScaleType4KindE0ELNS_15FloatRoundStyleE2ESM_EENS_4gemm15EpilogueDefaultEEEEEvvEEEEvNT_6ParamsE,(.L_x_124 - _ZN7cutlass13device_kernelINS_4conv6kernel13ConvUniversalINS1_16ConvProblemShapeILNS1_8OperatorE0ELi2EEENS1_10collective14CollectiveConvINS1_46MainloopSm90TmaGmmaWarpSpecializedImplicitGemmILS5_0ELi28ELi2EN4cute5tupleIJNSA_1CILi2EEENSC_ILi1EEESE_EEENS1_36KernelImplicitTmaWarpSpecializedSm90ELi1EEENSB_IJNSC_ILi64EEESI_NSB_IJNSC_ILi32EEEEEEEEENS_6half_tESM_NSA_8TiledMMAINSA_8MMA_AtomIJNSA_4SM904GMMA25MMA_64x64x16_F32F16F16_SSILNSQ_5MajorE0ELSS_0ELNSQ_7ScaleInE1ELST_1EEEEEENSA_6LayoutINSB_IJSE_SE_SE_EEENSB_IJNSC_ILi0EEESY_SY_EEEEENSB_IJNSA_10UnderscoreES11_S11_EEEEENS7_6detail26Sm90ImplicitGemmTileTraitsINSA_20SM90_TMA_LOAD_IM2COLENSA_14ComposedLayoutINSA_7SwizzleILi2ELi4ELi3EEENSA_18smem_ptr_flag_bitsILi16EEENSW_INSB_IJNSB_IJNSC_ILi8EEES1C_EEENSB_IJSJ_SE_EEENSB_IJSE_NSC_ILi28EEEEEEEEENSB_IJNSB_IJSJ_NSC_ILi256EEEEEENSB_IJSE_SY_EEENSB_IJSY_NSC_ILi2048EEEEEEEEEEEEEvEENS15_INSA_23SM90_TMA_LOAD_MULTICASTES1P_vEEEENS_8epilogue10collective6detail29Sm90TmaWarpSpecializedAdapterINS1V_15DefaultEpilogueISM_NSB_IJNSB_IJlllEEESE_SY_EEES20_NS1U_6thread17LinearCombinationISM_Li1EffLNS21_9ScaleType4KindE0ELNS_15FloatRoundStyleE2ESM_EENS_4gemm15EpilogueDefaultEEEEEvvEEEEvNT_6ParamsE)
        .other          _ZN7cutlass13device_kernelINS_4conv6kernel13ConvUniversalINS1_16ConvProblemShapeILNS1_8OperatorE0ELi2EEENS1_10collective14CollectiveConvINS1_46MainloopSm90TmaGmmaWarpSpecializedImplicitGemmILS5_0ELi28ELi2EN4cute5tupleIJNSA_1CILi2EEENSC_ILi1EEESE_EEENS1_36KernelImplicitTmaWarpSpecializedSm90ELi1EEENSB_IJNSC_ILi64EEESI_NSB_IJNSC_ILi32EEEEEEEEENS_6half_tESM_NSA_8TiledMMAINSA_8MMA_AtomIJNSA_4SM904GMMA25MMA_64x64x16_F32F16F16_SSILNSQ_5MajorE0ELSS_0ELNSQ_7ScaleInE1ELST_1EEEEEENSA_6LayoutINSB_IJSE_SE_SE_EEENSB_IJNSC_ILi0EEESY_SY_EEEEENSB_IJNSA_10UnderscoreES11_S11_EEEEENS7_6detail26Sm90ImplicitGemmTileTraitsINSA_20SM90_TMA_LOAD_IM2COLENSA_14ComposedLayoutINSA_7SwizzleILi2ELi4ELi3EEENSA_18smem_ptr_flag_bitsILi16EEENSW_INSB_IJNSB_IJNSC_ILi8EEES1C_EEENSB_IJSJ_SE_EEENSB_IJSE_NSC_ILi28EEEEEEEEENSB_IJNSB_IJSJ_NSC_ILi256EEEEEENSB_IJSE_SY_EEENSB_IJSY_NSC_ILi2048EEEEEEEEEEEEEvEENS15_INSA_23SM90_TMA_LOAD_MULTICASTES1P_vEEEENS_8epilogue10collective6detail29Sm90TmaWarpSpecializedAdapterINS1V_15DefaultEpilogueISM_NSB_IJNSB_IJlllEEESE_SY_EEES20_NS1U_6thread17LinearCombinationISM_Li1EffLNS21_9ScaleType4KindE0ELNS_15FloatRoundStyleE2ESM_EENS_4gemm15EpilogueDefaultEEEEEvvEEEEvNT_6ParamsE,@"STO_CUDA_ENTRY STV_DEFAULT"
_ZN7cutlass13device_kernelINS_4conv6kernel13ConvUniversalINS1_16ConvProblemShapeILNS1_8OperatorE0ELi2EEENS1_10collective14CollectiveConvINS1_46MainloopSm90TmaGmmaWarpSpecializedImplicitGemmILS5_0ELi28ELi2EN4cute5tupleIJNSA_1CILi2EEENSC_ILi1EEESE_EEENS1_36KernelImplicitTmaWarpSpecializedSm90ELi1EEENSB_IJNSC_ILi64EEESI_NSB_IJNSC_ILi32EEEEEEEEENS_6half_tESM_NSA_8TiledMMAINSA_8MMA_AtomIJNSA_4SM904GMMA25MMA_64x64x16_F32F16F16_SSILNSQ_5MajorE0ELSS_0ELNSQ_7ScaleInE1ELST_1EEEEEENSA_6LayoutINSB_IJSE_SE_SE_EEENSB_IJNSC_ILi0EEESY_SY_EEEEENSB_IJNSA_10UnderscoreES11_S11_EEEEENS7_6detail26Sm90ImplicitGemmTileTraitsINSA_20SM90_TMA_LOAD_IM2COLENSA_14ComposedLayoutINSA_7SwizzleILi2ELi4ELi3EEENSA_18smem_ptr_flag_bitsILi16EEENSW_INSB_IJNSB_IJNSC_ILi8EEES1C_EEENSB_IJSJ_SE_EEENSB_IJSE_NSC_ILi28EEEEEEEEENSB_IJNSB_IJSJ_NSC_ILi256EEEEEENSB_IJSE_SY_EEENSB_IJSY_NSC_ILi2048EEEEEEEEEEEEEvEENS15_INSA_23SM90_TMA_LOAD_MULTICASTES1P_vEEEENS_8epilogue10collective6detail29Sm90TmaWarpSpecializedAdapterINS1V_15DefaultEpilogueISM_NSB_IJNSB_IJlllEEESE_SY_EEES20_NS1U_6thread17LinearCombinationISM_Li1EffLNS21_9ScaleType4KindE0ELNS_15FloatRoundStyleE2ESM_EENS_4gemm15EpilogueDefaultEEEEEvvEEEEvNT_6ParamsE:
[----:B------:R-:W-:Y:S01]  /*0000*/  LDC R1, c[0x0][0x28] ;  /* 0x00000a00ff017b82 */ /* 0x000fe20000000800 */
[----:B------:R-:W0:Y:S01]  /*0010*/  S2R R8, SR_TID.X ;  /* 0x0000000000087919 */ /* 0x000e220000002100 */
[----:B------:R-:W-:Y:S01]  /*0020*/  ELECT P0, URZ, PT ;  /* 0x00000000003f782f */ /* 0x000fe20003800000 */
[----:B------:R-:W-:Y:S01]  /*0030*/  BSSY B0, `(.L_x_0) ;  /* 0x0000010000007945 */ /* 0x000fe20003800000 */
[----:B------:R-:W1:Y:S01]  /*0040*/  S2R R9, SR_CTAID.X ;  /* 0x0000000000097919 */ /* 0x000e620000002500 */
[--C-:B0-----:R-:W-:Y:S02]  /*0050*/  SHF.R.U32.HI R0, RZ, 0x5, R8.reuse ;  /* 0x00000005ff007819 */ /* 0x101fe40000011608 */
[----:B------:R-:W-:-:S03]  /*0060*/  SHF.R.U32.HI R10, RZ, 0x7, R8 ;  /* 0x00000007ff0a7819 */ /* 0x000fc60000011608 */
[----:B------:R-:W0:Y:S04]  /*0070*/  SHFL.IDX PT, R2, R0, RZ, 0x1f ;  /* 0x00001fff00027589 */ /* 0x000e2800000e0000 */
[----:B------:R-:W2:Y:S01]  /*0080*/  SHFL.IDX PT, R10, R10, RZ, 0x1f ;  /* 0x00001fff0a0a7589 */ /* 0x000ea200000e0000 */
[----:B0-----:R-:W-:-:S13]  /*0090*/  ISETP.NE.OR P0, PT, R2, RZ, !P0 ;  /* 0x000000ff0200720c */ /* 0x001fda0004705670 */
[----:B-12---:R-:W-:Y:S05]  /*00a0*/  @P0 BRA `(.L_x_1) ;  /* 0x0000000000200947 */ /* 0x006fea0003800000 */
[----:B------:R-:W-:Y:S02]  /*00b0*/  ULDC.64 UR4, c[0x0][0x198] ;  /* 0x0000660000047ab9 */ /* 0x000fe40000000a00 */
[----:B------:R-:W-:Y:S02]  /*00c0*/  UIADD3 UR6, UP0, UR4, 0xf0, URZ ;  /* 0x000000f004067890 */ /* 0x000fe4000ff1e03f */
[----:B------:R-:W-:Y:S02]  /*00d0*/  UIADD3 UR4, UP1, UR4, 0x1f0, URZ ;  /* 0x000001f004047890 */ /* 0x000fe4000ff3e03f */
[----:B------:R-:W-:Y:S02]  /*00e0*/  UIADD3.X UR7, URZ, UR5, URZ, UP0, !UPT ;  /* 0x000000053f077290 */ /* 0x000fe400087fe43f */
[----:B------:R-:W-:-:S07]  /*00f0*/  UIADD3.X UR5, URZ, UR5, URZ, UP1, !UPT ;  /* 0x000000053f057290 */ /* 0x000fce0008ffe43f */
[----:B------:R0:W-:Y:S02]  /*0100*/  UTMACCTL.PF [UR6] ;  /* 0x00000000060079b9 */ /* 0x0001e40008040000 */
[----:B------:R0:W-:Y:S02]  /*0110*/  UTMACCTL.PF [UR4] ;  /* 0x00000000040079b9 */ /* 0x0001e40008040000 */
[----:B0-----:R-:W-:Y:S01]  /*0120*/  NOP ;  /* 0x0000000000007918 */ /* 0x001fe20000000000 */
.L_x_1:
[----:B------:R-:W-:Y:S05]  /*0130*/  BSYNC B0 ;  /* 0x0000000000007941 */ /* 0x000fea0003800000 */
.L_x_0:
[----:B------:R-:W0:Y:S01]  /*0140*/  SHFL.IDX PT, R0, R0, RZ, 0x1f ;  /* 0x00001fff00007589 */ /* 0x000e2200000e0000 */
[----:B------:R-:W-:Y:S02]  /*0150*/  SHF.R.S32.HI R3, RZ, 0x1f, R8 ;  /* 0x0000001fff037819 */ /* 0x000fe40000011408 */
[----:B------:R-:W-:Y:S01]  /*0160*/  I2FP.F32.U32 R6, R9 ;  /* 0x0000000900067245 */ /* 0x000fe20000201000 */
[----:B------:R-:W1:Y:S01]  /*0170*/  S2R R11, SR_CTAID.Y ;  /* 0x00000000000b7919 */ /* 0x000e620000002600 */
[----:B------:R-:W-:-:S04]  /*0180*/  LEA.HI R3, R3, R8, RZ, 0x7 ;  /* 0x0000000803037211 */ /* 0x000fc800078f38ff */
[----:B------:R-:W-:-:S05]  /*0190*/  LOP3.LUT R3, R3, 0xffffff80, RZ, 0xc0, !PT ;  /* 0xffffff8003037812 */ /* 0x000fca00078ec0ff */
[----:B------:R-:W-:-:S05]  /*01a0*/  IMAD.IADD R12, R8, 0x1, -R3 ;  /* 0x00000001080c7824 */ /* 0x000fca00078e0a03 */
[----:B------:R-:W-:-:S04]  /*01b0*/  SHF.R.S32.HI R3, RZ, 0x1f, R12 ;  /* 0x0000001fff037819 */ /* 0x000fc8000001140c */
[----:B------:R-:W-:Y:S02]  /*01c0*/  LEA.HI R3, R3, R12, RZ, 0x3 ;  /* 0x0000000c03037211 */ /* 0x000fe400078f18ff */
[----:B0-----:R-:W-:Y:S02]  /*01d0*/  ISETP.NE.AND P0, PT, R0, RZ, PT ;  /* 0x000000ff0000720c */ /* 0x001fe40003f05270 */
[--C-:B------:R-:W-:Y:S02]  /*01e0*/  SHF.R.S32.HI R4, RZ, 0x3, R3.reuse ;  /* 0x00000003ff047819 */ /* 0x100fe40000011403 */
[----:B------:R-:W-:Y:S02]  /*01f0*/  SHF.R.S32.HI R3, RZ, 0x1f, R3 ;  /* 0x0000001fff037819 */ /* 0x000fe40000011403 */
[----:B------:R-:W-:-:S07]  /*0200*/  SHF.R.S32.HI R5, RZ, 0x1f, R0 ;  /* 0x0000001fff057819 */ /* 0x000fce0000011400 */
[----:B-1----:R-:W-:Y:S05]  /*0210*/  @P0 BRA `(.L_x_2) ;  /* 0x0000000400240947 */ /* 0x002fea0003800000 */
[----:B------:R-:W-:Y:S01]  /*0220*/  ELECT P0, URZ, PT ;  /* 0x00000000003f782f */ /* 0x000fe20003800000 */
[----:B------:R-:W-:-:S12]  /*0230*/  BSSY B0, `(.L_x_2) ;  /* 0x0000047000007945 */ /* 0x000fd80003800000 */
[----:B------:R-:W-:Y:S05]  /*0240*/  @!P0 BRA `(.L_x_3) ;  /* 0x0000000400148947 */ /* 0x000fea0003800000 */
[----:B------:R-:W0:Y:S01]  /*0250*/  S2UR UR8, SR_CgaCtaId ;  /* 0x00000000000879c3 */ /* 0x000e220000008800 */
[----:B------:R-:W-:Y:S01]  /*0260*/  UMOV UR4, 0x400 ;  /* 0x0000040000047882 */ /* 0x000fe20000000000 */
[----:B------:R-:W-:Y:S01]  /*0270*/  UMOV UR5, 0x1 ;  /* 0x0000000100057882 */ /* 0x000fe20000000000 */
[----:B------:R-:W-:Y:S02]  /*0280*/  UMOV UR6, 0x2 ;  /* 0x0000000200067882 */ /* 0x000fe40000000000 */
[----:B------:R-:W-:-:S04]  /*0290*/  UIADD3 UR6, -UR6, 0x100000, URZ ;  /* 0x0010000006067890 */ /* 0x000fc8000fffe13f */
[----:B------:R-:W-:Y:S02]  /*02a0*/  USHF.L.U32 UR7, UR6, 0xb, URZ ;  /* 0x0000000b06077899 */ /* 0x000fe4000800063f */
[----:B------:R-:W-:Y:S02]  /*02b0*/  USHF.L.U32 UR6, UR6, 0x1, URZ ;  /* 0x0000000106067899 */ /* 0x000fe4000800063f */
[----:B0-----:R-:W-:Y:S02]  /*02c0*/  ULEA UR8, UR8, UR4, 0x18 ;  /* 0x0000000408087291 */ /* 0x001fe4000f8ec03f */
[----:B------:R-:W-:-:S04]  /*02d0*/  UIADD3 UR4, -UR5, 0x100000, URZ ;  /* 0x0010000005047890 */ /* 0x000fc8000fffe13f */
[----:B------:R-:W-:Y:S02]  /*02e0*/  USHF.L.U32 UR5, UR4, 0xb, URZ ;  /* 0x0000000b04057899 */ /* 0x000fe4000800063f */
[----:B------:R-:W-:Y:S01]  /*02f0*/  USHF.L.U32 UR4, UR4, 0x1, URZ ;  /* 0x0000000104047899 */ /* 0x000fe2000800063f */
[----:B------:R-:W0:Y:S11]  /*0300*/  FENCE.VIEW.ASYNC.S ;  /* 0x00000000000073c6 */ /* 0x000e360000000000 */
[----:B0-----:R0:W1:Y:S01]  /*0310*/  SYNCS.EXCH.64 URZ, [UR8+0x38000], UR4 ;  /* 0x03800004083f75b2 */ /* 0x0010620008000100 */
[----:B------:R0:W2:Y:S01]  /*0320*/  SYNCS.EXCH.64 URZ, [UR8+0x380e0], UR6 ;  /* 0x0380e006083f75b2 */ /* 0x0000a20008000100 */
[----:B------:R0:W3:Y:S01]  /*0330*/  SYNCS.EXCH.64 URZ, [UR8+0x38008], UR4 ;  /* 0x03800804083f75b2 */ /* 0x0000e20008000100 */
[----:B------:R0:W4:Y:S01]  /*0340*/  SYNCS.EXCH.64 URZ, [UR8+0x380e8], UR6 ;  /* 0x0380e806083f75b2 */ /* 0x0001220008000100 */
[----:B------:R0:W0:Y:S01]  /*0350*/  SYNCS.EXCH.64 URZ, [UR8+0x38010], UR4 ;  /* 0x03801004083f75b2 */ /* 0x0000220008000100 */
        /* <DEDUP_REMOVED lines=51> */
[----:B-1234-:R-:W-:Y:S01]  /*0690*/  NOP ;  /* 0x0000000000007918 */ /* 0x01efe20000000000 */
.L_x_3:
[----:B0-----:R-:W-:Y:S05]  /*06a0*/  BSYNC B0 ;  /* 0x0000000000007941 */ /* 0x001fea0003800000 */
.L_x_2:
[----:B------:R-:W-:Y:S01]  /*06b0*/  ULDC UR4, c[0x0][0x150] ;  /* 0x0000540000047ab9 */ /* 0x000fe20000000800 */
[----:B------:R-:W-:Y:S01]  /*06c0*/  LEA.HI R3, R3, R4, RZ, 0x2 ;  /* 0x0000000403037211 */ /* 0x000fe200078f10ff */
[----:B------:R-:W-:Y:S01]  /*06d0*/  FMUL R6, R6, UR4 ;  /* 0x0000000406067c20 */ /* 0x000fe20008400000 */
[----:B------:R-:W-:Y:S01]  /*06e0*/  LEA.HI R5, R5, R0, RZ, 0x2 ;  /* 0x0000000005057211 */ /* 0x000fe200078f10ff */
[----:B------:R-:W-:Y:S01]  /*06f0*/  ULDC UR4, c[0x0][0x154] ;  /* 0x0000550000047ab9 */ /* 0x000fe20000000800 */
[----:B------:R-:W-:Y:S01]  /*0700*/  LOP3.LUT R3, R3, 0xfffffffc, RZ, 0xc0, !PT ;  /* 0xfffffffc03037812 */ /* 0x000fe200078ec0ff */
[----:B------:R-:W0:Y:S01]  /*0710*/  LDC R13, c[0x0][0x140] ;  /* 0x00005000ff0d7b82 */ /* 0x000e220000000800 */
[----:B------:R-:W-:Y:S01]  /*0720*/  LOP3.LUT R5, R5, 0x3ffffffc, RZ, 0xc0, !PT ;  /* 0x3ffffffc05057812 */ /* 0x000fe200078ec0ff */
[----:B------:R-:W1:Y:S01]  /*0730*/  F2I.U32.TRUNC.NTZ R6, R6 ;  /* 0x0000000600067305 */ /* 0x000e62000020f000 */
[----:B------:R-:W-:Y:S01]  /*0740*/  LOP3.LUT P0, RZ, R12, 0x7, RZ, 0xc0, !PT ;  /* 0x000000070cff7812 */ /* 0x000fe2000780c0ff */
[----:B------:R-:W-:Y:S01]  /*0750*/  IMAD.IADD R3, R4, 0x1, -R3 ;  /* 0x0000000104037824 */ /* 0x000fe200078e0a03 */
[----:B------:R-:W-:Y:S01]  /*0760*/  ISETP.NE.AND P3, PT, R10, 0x1, PT ;  /* 0x000000010a00780c */ /* 0x000fe20003f65270 */
[----:B------:R-:W-:Y:S01]  /*0770*/  IMAD.IADD R0, R0, 0x1, -R5 ;  /* 0x0000000100007824 */ /* 0x000fe200078e0a05 */
[----:B------:R-:W-:Y:S01]  /*0780*/  I2FP.F32.U32 R5, R11 ;  /* 0x0000000b00057245 */ /* 0x000fe20000201000 */
[----:B------:R-:W-:Y:S01]  /*0790*/  NOP ;  /* 0x0000000000007918 */ /* 0x000fe20000000000 */
[----:B------:R-:W-:Y:S01]  /*07a0*/  NOP ;  /* 0x0000000000007918 */ /* 0x000fe20000000000 */
[----:B------:R-:W-:-:S02]  /*07b0*/  IMAD R4, R0, 0x4, R3 ;  /* 0x0000000400047824 */ /* 0x000fc400078e0203 */
[----:B------:R-:W-:Y:S01]  /*07c0*/  FMUL R7, R5, UR4 ;  /* 0x0000000405077c20 */ /* 0x000fe20008400000 */
[----:B------:R-:W-:Y:S01]  /*07d0*/  ULDC UR4, c[0x0][0x144] ;  /* 0x0000510000047ab9 */ /* 0x000fe20000000800 */
[C---:B------:R-:W-:Y:S01]  /*07e0*/  IMAD.SHL.U32 R5, R4.reuse, 0x4, RZ ;  /* 0x0000000404057824 */ /* 0x040fe200078e00ff */
[----:B------:R-:W-:Y:S01]  /*07f0*/  LEA.HI R0, R4, R4, RZ, 0x1 ;  /* 0x0000000404007211 */ /* 0x000fe200078f08ff */
[----:B-1----:R-:W-:Y:S02]  /*0800*/  IMAD.MOV R14, RZ, RZ, -R6 ;  /* 0x000000ffff0e7224 */ /* 0x002fe400078e0a06 */
[----:B------:R-:W1:Y:S01]  /*0810*/  F2I.U32.TRUNC.NTZ R7, R7 ;  /* 0x0000000700077305 */ /* 0x000e62000020f000 */
[----:B------:R-:W-:Y:S01]  /*0820*/  LOP3.LUT R3, R0, 0xfffffffe, RZ, 0xc0, !PT ;  /* 0xfffffffe00037812 */ /* 0x000fe200078ec0ff */
[----:B------:R-:W-:Y:S01]  /*0830*/  IMAD R0, R14, UR4, R9 ;  /* 0x000000040e007c24 */ /* 0x000fe2000f8e0209 */
[----:B------:R-:W-:-:S03]  /*0840*/  ULDC UR4, c[0x0][0x148] ;  /* 0x0000520000047ab9 */ /* 0x000fc60000000800 */
[----:B------:R-:W-:Y:S01]  /*0850*/  IMAD.IADD R3, R4, 0x1, -R3 ;  /* 0x0000000104037824 */ /* 0x000fe200078e0a03 */
[----:B0-----:R-:W-:-:S04]  /*0860*/  ISETP.EQ.U32.AND P1, PT, R13, 0x1, PT ;  /* 0x000000010d00780c */ /* 0x001fc80003f22070 */
[----:B------:R-:W-:Y:S02]  /*0870*/  ISETP.NE.AND P4, PT, R3, R0, PT ;  /* 0x000000000300720c */ /* 0x000fe40003f85270 */
[----:B------:R-:W-:-:S04]  /*0880*/  SHF.R.S32.HI R3, RZ, 0x1f, R2 ;  /* 0x0000001fff037819 */ /* 0x000fc80000011402 */
[----:B------:R-:W-:Y:S02]  /*0890*/  LEA.HI R0, R3, R2, RZ, 0x2 ;  /* 0x0000000203007211 */ /* 0x000fe400078f10ff */
[----:B------:R-:W-:Y:S01]  /*08a0*/  LOP3.LUT R3, R4, 0xc, R5, 0x78, !PT ;  /* 0x0000000c04037812 */ /* 0x000fe200078e7805 */
[----:B-1----:R-:W-:Y:S01]  /*08b0*/  IMAD.MOV R4, RZ, RZ, -R7 ;  /* 0x000000ffff047224 */ /* 0x002fe200078e0a07 */
[----:B------:R-:W-:Y:S02]  /*08c0*/  LOP3.LUT R5, R0, 0xfffffffc, RZ, 0xc0, !PT ;  /* 0xfffffffc00057812 */ /* 0x000fe400078ec0ff */
[C---:B------:R-:W-:Y:S01]  /*08d0*/  ISETP.LT.U32.AND P0, PT, R3.reuse, 0x2, !P0 ;  /* 0x000000020300780c */ /* 0x040fe20004701070 */
[----:B------:R-:W-:Y:S01]  /*08e0*/  IMAD R7, R4, UR4, R11 ;  /* 0x0000000404077c24 */ /* 0x000fe2000f8e020b */
[----:B------:R-:W-:Y:S01]  /*08f0*/  @P4 LEA.HI R0, R3, R3, RZ, 0x1 ;  /* 0x0000000303004211 */ /* 0x000fe200078f08ff */
[----:B------:R-:W-:-:S03]  /*0900*/  IMAD.IADD R17, R2, 0x1, -R5 ;  /* 0x0000000102117824 */ /* 0x000fc600078e0a05 */
[----:B------:R-:W-:Y:S02]  /*0910*/  @P4 SHF.R.S32.HI R0, RZ, 0x1, R0 ;  /* 0x00000001ff004819 */ /* 0x000fe40000011400 */
[----:B------:R-:W-:Y:S02]  /*0920*/  LOP3.LUT P2, RZ, R10, R17, RZ, 0xfc, !PT ;  /* 0x000000110aff7212 */ /* 0x000fe4000784fcff */
[----:B------:R-:W-:Y:S01]  /*0930*/  @P4 ISETP.NE.AND P5, PT, R0, R7, PT ;  /* 0x000000070000420c */ /* 0x000fe20003fa5270 */
[----:B------:R-:W-:Y:S01]  /*0940*/  IMAD.MOV.U32 R7, RZ, RZ, 0x1 ;  /* 0x00000001ff077424 */ /* 0x000fe200078e00ff */
[----:B------:R-:W-:Y:S02]  /*0950*/  SEL R6, RZ, 0x1, P2 ;  /* 0x00000001ff067807 */ /* 0x000fe40001000000 */
[----:B------:R-:W-:Y:S02]  /*0960*/  SEL R0, RZ, 0x1, !P0 ;  /* 0x00000001ff007807 */ /* 0x000fe40004000000 */
[----:B------:R-:W-:-:S02]  /*0970*/  @P4 SEL R7, RZ, 0x1, P5 ;  /* 0x00000001ff074807 */ /* 0x000fc40002800000 */
[----:B------:R-:W-:Y:S02]  /*0980*/  SEL R6, R6, 0x2, P3 ;  /* 0x0000000206067807 */ /* 0x000fe40001800000 */
[----:B------:R-:W-:Y:S01]  /*0990*/  LOP3.LUT R7, R7, R0, RZ, 0xc0, !PT ;  /* 0x0000000007077212 */ /* 0x000fe200078ec0ff */
[----:B------:R-:W-:Y:S06]  /*09a0*/  @!P1 BRA `(.L_x_4) ;  /* 0x0000000000089947 */ /* 0x000fec0003800000 */
[----:B------:R-:W-:Y:S01]  /*09b0*/  UCGABAR_ARV ;  /* 0x00000000000079c7 */ /* 0x000fe20008000000 */
[----:B------:R-:W-:Y:S05]  /*09c0*/  BRA `(.L_x_5) ;  /* 0x0000000000047947 */ /* 0x000fea0003800000 */
.L_x_4:
[----:B------:R-:W-:Y:S01]  /*09d0*/  NOP ;  /* 0x0000000000007918 */ /* 0x000fe20000000000 */
.L_x_5:
[----:B------:R-:W-:Y:S01]  /*09e0*/  ULDC.64 UR4, c[0x0][0x598] ;  /* 0x0001660000047ab9 */ /* 0x000fe20000000a00 */
[----:B------:R-:W-:Y:S01]  /*09f0*/  ULDC.64 UR12, c[0x0][0x208] ;  /* 0x00008200000c7ab9 */ /* 0x000fe20000000a00 */
[----:B------:R-:W-:-:S04]  /*0a00*/  ISETP.NE.U32.AND P0, PT, RZ, UR4, PT ;  /* 0x00000004ff007c0c */ /* 0x000fc8000bf05070 */
[----:B------:R-:W-:-:S13]  /*0a10*/  ISETP.NE.AND.EX P0, PT, RZ, UR5, PT, P0 ;  /* 0x00000005ff007c0c */ /* 0x000fda000bf05300 */
[----:B------:R-:W-:Y:S05]  /*0a20*/  @!P0 BRA `(.L_x_6) ;  /* 0x00000000001c8947 */ /* 0x000fea0003800000 */
[----:B------:R-:W0:Y:S02]  /*0a30*/  LDC.64 R4, c[0x0][0x598] ;  /* 0x00016600ff047b82 */ /* 0x000e240000000a00 */
[----:B0-----:R-:W2:Y:S02]  /*0a40*/  LDG.E.64 R4, desc[UR12][R4.64] ;  /* 0x0000000c04047981 */ /* 0x001ea4000c1e1b00 */
[----:B--2---:R-:W-:-:S04]  /*0a50*/  ISETP.NE.U32.AND P0, PT, R4, RZ, PT ;  /* 0x000000ff0400720c */ /* 0x004fc80003f05070 */
[----:B------:R-:W-:-:S13]  /*0a60*/  ISETP.NE.AND.EX P0, PT, R5, RZ, PT, P0 ;  /* 0x000000ff0500720c */ /* 0x000fda0003f05300 */
[----:B------:R-:W-:Y:S05]  /*0a70*/  @!P0 BRA `(.L_x_6) ;  /* 0x0000000000088947 */ /* 0x000fea0003800000 */
[----:B------:R0:W5:Y:S01]  /*0a80*/  LD.E R0, desc[UR12][R4.64] ;  /* 0x0000000c04007980 */ /* 0x000162000c101900 */
[----:B------:R-:W-:Y:S05]  /*0a90*/  BRA `(.L_x_7) ;  /* 0x0000000000207947 */ /* 0x000fea0003800000 */
.L_x_6:
[----:B------:R-:W-:Y:S02]  /*0aa0*/  ULDC.64 UR4, c[0x0][0x588] ;  /* 0x0001620000047ab9 */ /* 0x000fe40000000a00 */
[----:B------:R-:W-:-:S04]  /*0ab0*/  ISETP.NE.U32.AND P0, PT, RZ, UR4, PT ;  /* 0x00000004ff007c0c */ /* 0x000fc8000bf05070 */
[----:B------:R-:W-:-:S13]  /*0ac0*/  ISETP.NE.AND.EX P0, PT, RZ, UR5, PT, P0 ;  /* 0x00000005ff007c0c */ /* 0x000fda000bf05300 */
[----:B------:R-:W-:Y:S05]  /*0ad0*/  @!P0 BRA `(.L_x_8) ;  /* 0x00000000000c8947 */ /* 0x000fea0003800000 */
[----:B------:R-:W0:Y:S02]  /*0ae0*/  LDC.64 R4, c[0x0][0x588] ;  /* 0x00016200ff047b82 */ /* 0x000e240000000a00 */
[----:B0-----:R1:W5:Y:S01]  /*0af0*/  LDG.E R0, desc[UR12][R4.64] ;  /* 0x0000000c04007981 */ /* 0x001362000c1e1900 */
[----:B------:R-:W-:Y:S05]  /*0b00*/  BRA `(.L_x_7) ;  /* 0x0000000000047947 */ /* 0x000fea0003800000 */
.L_x_8:
[----:B------:R-:W2:Y:S02]  /*0b10*/  LDC R0, c[0x0][0x580] ;  /* 0x00016000ff007b82 */ /* 0x000ea40000000800 */
.L_x_7:
[----:B------:R-:W-:Y:S02]  /*0b20*/  ULDC.64 UR4, c[0x0][0x5a0] ;  /* 0x0001680000047ab9 */ /* 0x000fe40000000a00 */
[----:B------:R-:W-:-:S04]  /*0b30*/  ISETP.NE.U32.AND P0, PT, RZ, UR4, PT ;  /* 0x00000004ff007c0c */ /* 0x000fc8000bf05070 */
[----:B------:R-:W-:-:S13]  /*0b40*/  ISETP.NE.AND.EX P0, PT, RZ, UR5, PT, P0 ;  /* 0x00000005ff007c0c */ /* 0x000fda000bf05300 */
[----:B------:R-:W-:Y:S05]  /*0b50*/  @!P0 BRA `(.L_x_9) ;  /* 0x00000000001c8947 */ /* 0x000fea0003800000 */
[----:B01----:R-:W0:Y:S02]  /*0b60*/  LDC.64 R4, c[0x0][0x5a0] ;  /* 0x00016800ff047b82 */ /* 0x003e240000000a00 */
[----:B0-----:R-:W3:Y:S02]  /*0b70*/  LDG.E.64 R4, desc[UR12][R4.64] ;  /* 0x0000000c04047981 */ /* 0x001ee4000c1e1b00 */
[----:B---3--:R-:W-:-:S04]  /*0b80*/  ISETP.NE.U32.AND P0, PT, R4, RZ, PT ;  /* 0x000000ff0400720c */ /* 0x008fc80003f05070 */
[----:B------:R-:W-:-:S13]  /*0b90*/  ISETP.NE.AND.EX P0, PT, R5, RZ, PT, P0 ;  /* 0x000000ff0500720c */ /* 0x000fda0003f05300 */
[----:B------:R-:W-:Y:S05]  /*0ba0*/  @!P0 BRA `(.L_x_9) ;  /* 0x0000000000088947 */ /* 0x000fea0003800000 */
[----:B------:R0:W5:Y:S01]  /*0bb0*/  LD.E R2, desc[UR12][R4.64] ;  /* 0x0000000c04027980 */ /* 0x000162000c101900 */
[----:B------:R-:W-:Y:S05]  /*0bc0*/  BRA `(.L_x_10) ;  /* 0x0000000000207947 */ /* 0x000fea0003800000 */
.L_x_9:
[----:B------:R-:W-:Y:S02]  /*0bd0*/  ULDC.64 UR4, c[0x0][0x590] ;  /* 0x0001640000047ab9 */ /* 0x000fe40000000a00 */
[----:B------:R-:W-:-:S04]  /*0be0*/  ISETP.NE.U32.AND P0, PT, RZ, UR4, PT ;  /* 0x00000004ff007c0c */ /* 0x000fc8000bf05070 */
[----:B------:R-:W-:-:S13]  /*0bf0*/  ISETP.NE.AND.EX P0, PT, RZ, UR5, PT, P0 ;  /* 0x00000005ff007c0c */ /* 0x000fda000bf05300 */
[----:B------:R-:W-:Y:S05]  /*0c00*/  @!P0 BRA `(.L_x_11) ;  /* 0x00000000000c8947 */ /* 0x000fea0003800000 */
[----:B01----:R-:W0:Y:S02]  /*0c10*/  LDC.64 R4, c[0x0][0x590] ;  /* 0x00016400ff047b82 */ /* 0x003e240000000a00 */
[----:B0-----:R1:W5:Y:S01]  /*0c20*/  LDG.E R2, desc[UR12][R4.64] ;  /* 0x0000000c04027981 */ /* 0x001362000c1e1900 */
[----:B------:R-:W-:Y:S05]  /*0c30*/  BRA `(.L_x_10) ;  /* 0x0000000000047947 */ /* 0x000fea0003800000 */
.L_x_11:
[----:B------:R-:W3:Y:S02]  /*0c40*/  LDC R2, c[0x0][0x584] ;  /* 0x00016100ff027b82 */ /* 0x000ee40000000800 */
.L_x_10:
[----:B------:R-:W4:Y:S08]  /*0c50*/  LDC R13, c[0x0][0x3c4] ;  /* 0x0000f100ff0d7b82 */ /* 0x000f300000000800 */
[----:B01----:R-:W0:Y:S01]  /*0c60*/  LDC.64 R4, c[0x0][0x3c8] ;  /* 0x0000f200ff047b82 */ /* 0x003e220000000a00 */
[----:B----4-:R-:W-:-:S05]  /*0c70*/  VIADD R13, R13, 0x1f ;  /* 0x0000001f0d0d7836 */ /* 0x010fca0000000000 */
[----:B------:R-:W-:-:S04]  /*0c80*/  SHF.R.S32.HI R14, RZ, 0x1f, R13 ;  /* 0x0000001fff0e7819 */ /* 0x000fc8000001140d */
[----:B------:R-:W-:-:S04]  /*0c90*/  LEA.HI R14, R14, R13, RZ, 0x5 ;  /* 0x0000000d0e0e7211 */ /* 0x000fc800078f28ff */
[----:B------:R-:W-:-:S05]  /*0ca0*/  SHF.R.S32.HI R15, RZ, 0x5, R14 ;  /* 0x00000005ff0f7819 */ /* 0x000fca000001140e */
[----:B0-----:R-:W-:-:S04]  /*0cb0*/  IMAD R14, R15, R4, RZ ;  /* 0x000000040f0e7224 */ /* 0x001fc800078e02ff */
[----:B------:R-:W-:Y:S01]  /*0cc0*/  IMAD R13, R14, R5, RZ ;  /* 0x000000050e0d7224 */ /* 0x000fe200078e02ff */
[----:B------:R-:W-:Y:S06]  /*0cd0*/  @!P1 BRA `(.L_x_12) ;  /* 0x00000000000c9947 */ /* 0x000fec0003800000 */
[----:B------:R-:W-:Y:S01]  /*0ce0*/  UCGABAR_WAIT ;  /* 0x0000000000007dc7 */ /* 0x000fe20008000000 */
[----:B------:R-:W-:Y:S01]  /*0cf0*/  CCTL.IVALL ;  /* 0x00000000ff00798f */ /* 0x000fe20002000000 */
[----:B------:R-:W-:Y:S05]  /*0d00*/  BRA `(.L_x_13) ;  /* 0x0000000000047947 */ /* 0x000fea0003800000 */
.L_x_12:
[----:B------:R-:W-:Y:S06]  /*0d10*/  BAR.SYNC.DEFER_BLOCKING 0x0 ;  /* 0x0000000000007b1d */ /* 0x000fec0000010000 */
.L_x_13:
[----:B------:R-:W-:-:S13]  /*0d20*/  ISETP.NE.AND P0, PT, R10, RZ, PT ;  /* 0x000000ff0a00720c */ /* 0x000fda0003f05270 */
[----:B------:R-:W-:Y:S05]  /*0d30*/  @!P0 BRA `(.L_x_14) ;  /* 0x0000002c00a88947 */ /* 0x000fea0003800000 */
[----:B------:R-:W-:-:S13]  /*0d40*/  ISETP.NE.AND P0, PT, R10, 0x1, PT ;  /* 0x000000010a00780c */ /* 0x000fda0003f05270 */
[----:B------:R-:W-:Y:S05]  /*0d50*/  @P0 EXIT ;  /* 0x000000000000094d */ /* 0x000fea0003800000 */
[----:B------:R-:W-:Y:S01]  /*0d60*/  ISETP.GE.AND P0, PT, R13, 0x1, PT ;  /* 0x000000010d00780c */ /* 0x000fe20003f06270 */
[----:B------:R-:W-:Y:S01]  /*0d70*/  UMOV UR4, URZ ;  /* 0x0000003f00047c82 */ /* 0x000fe20008000000 */
[----:B------:R-:W-:Y:S02]  /*0d80*/  CS2R R54, SRZ ;  /* 0x0000000000367805 */ /* 0x000fe4000001ff00 */
[----:B------:R-:W-:Y:S02]  /*0d90*/  CS2R R24, SRZ ;  /* 0x0000000000187805 */ /* 0x000fe4000001ff00 */
[----:B------:R-:W-:Y:S02]  /*0da0*/  CS2R R26, SRZ ;  /* 0x00000000001a7805 */ /* 0x000fe4000001ff00 */
[----:B------:R-:W-:Y:S02]  /*0db0*/  CS2R R28, SRZ ;  /* 0x00000000001c7805 */ /* 0x000fe4000001ff00 */
[----:B------:R-:W-:-:S02]  /*0dc0*/  CS2R R30, SRZ ;  /* 0x00000000001e7805 */ /* 0x000fc4000001ff00 */
[----:B------:R-:W-:Y:S02]  /*0dd0*/  CS2R R32, SRZ ;  /* 0x0000000000207805 */ /* 0x000fe4000001ff00 */
        /* <DEDUP_REMOVED lines=9> */
[----:B------:R-:W-:Y:S01]  /*0e70*/  CS2R R52, SRZ ;  /* 0x0000000000347805 */ /* 0x000fe2000001ff00 */
[----:B------:R-:W-:Y:S06]  /*0e80*/  @!P0 BRA `(.L_x_15) ;  /* 0x0000000000788947 */ /* 0x000fec0003800000 */
[----:B------:R-:W-:-:S04]  /*0e90*/  LOP3.LUT R8, R6, 0x1, RZ, 0xfc, !PT ;  /* 0x0000000106087812 */ /* 0x000fc800078efcff */
[----:B------:R-:W-:-:S13]  /*0ea0*/  ISETP.NE.AND P0, PT, R8, 0x3, PT ;  /* 0x000000030800780c */ /* 0x000fda0003f05270 */
[----:B------:R-:W-:Y:S05]  /*0eb0*/  @!P0 BRA `(.L_x_16) ;  /* 0x0000000000048947 */ /* 0x000fea0003800000 */
[----:B------:R-:W-:Y:S01]  /*0ec0*/  BPT.TRAP 0x1 ;  /* 0x000000040000795c */ /* 0x000fe20000300000 */
.L_x_16:
[----:B------:R-:W0:Y:S01]  /*0ed0*/  S2UR UR5, SR_CgaCtaId ;  /* 0x00000000000579c3 */ /* 0x000e220000008800 */
[----:B------:R-:W-:Y:S01]  /*0ee0*/  SHF.L.U32 R8, RZ, 0x1f, RZ ;  /* 0x0000001fff087819 */ /* 0x000fe200000006ff */
[----:B------:R-:W-:Y:S02]  /*0ef0*/  UMOV UR4, 0x400 ;  /* 0x0000040000047882 */ /* 0x000fe40000000000 */
[----:B0-----:R-:W-:-:S12]  /*0f00*/  ULEA UR4, UR5, UR4, 0x18 ;  /* 0x0000000405047291 */ /* 0x001fd8000f8ec03f */
.L_x_17:
[----:B0-----:R-:W-:-:S04]  /*0f10*/  IMAD.U32 R9, RZ, RZ, UR4 ;  /* 0x00000004ff097e24 */ /* 0x001fc8000f8e00ff */
[----:B------:R0:W1:Y:S03]  /*0f20*/  SYNCS.PHASECHK.TRANS64.TRYWAIT P0, [R9+URZ+0x38000], R8 ;  /* 0x03800008090075a7 */ /* 0x000066000800017f */
[----:B-1----:R-:W-:Y:S05]  /*0f30*/  @!P0 NANOSLEEP.SYNCS 0x989680 ;  /* 0x009896800000895d */ /* 0x002fea0003900000 */
[----:B------:R-:W1:Y:S02]  /*0f40*/  @!P0 SYNCS.PHASECHK.TRANS64 P0, [R9+URZ+0x38000], R8 ;  /* 0x03800008090085a7 */ /* 0x000e64000800007f */
[----:B-1----:R-:W-:Y:S05]  /*0f50*/  @!P0 BRA `(.L_x_17) ;  /* 0xfffffffc00ec8947 */ /* 0x002fea000383ffff */
[----:B------:R-:W-:Y:S01]  /*0f60*/  UIADD3 UR5, UR4, 0x1c000, URZ ;  /* 0x0001c00004057890 */ /* 0x000fe2000fffe03f */
[----:B------:R-:W-:Y:S01]  /*0f70*/  WARPGROUP.ARRIVE ;  /* 0x00000000000079c5 */ /* 0x000fe20000000000 */
[----:B------:R-:W-:Y:S02]  /*0f80*/  USHF.R.U32.HI UR4, URZ, 0x4, UR4 ;  /* 0x000000043f047899 */ /* 0x000fe40008011604 */
[----:B------:R-:W-:Y:S02]  /*0f90*/  USHF.R.U32.HI UR5, URZ, 0x4, UR5 ;  /* 0x000000043f057899 */ /* 0x000fe40008011605 */
[----:B------:R-:W-:Y:S02]  /*0fa0*/  ULOP3.LUT UR4, UR4, 0x3fff, URZ, 0xc0, !UPT ;  /* 0x00003fff04047892 */ /* 0x000fe4000f8ec03f */
[----:B------:R-:W-:Y:S02]  /*0fb0*/  ULOP3.LUT UR5, UR5, 0x3fff, URZ, 0xc0, !UPT ;  /* 0x00003fff05057892 */ /* 0x000fe4000f8ec03f */
[----:B------:R-:W-:-:S02]  /*0fc0*/  ULOP3.LUT UR4, UR4, 0x10000, URZ, 0xfc, !UPT ;  /* 0x0001000004047892 */ /* 0x000fc4000f8efc3f */
[----:B------:R-:W-:Y:S01]  /*0fd0*/  ULOP3.LUT UR6, UR5, 0x10000, URZ, 0xfc, !UPT ;  /* 0x0001000005067892 */ /* 0x000fe2000f8efc3f */
[----:B------:R-:W-:Y:S02]  /*0fe0*/  UMOV UR7, 0x80000020 ;  /* 0x8000002000077882 */ /* 0x000fe40000000000 */
[----:B------:R-:W-:-:S06]  /*0ff0*/  UMOV UR5, 0x80000020 ;  /* 0x8000002000057882 */ /* 0x000fcc0000000000 */
[----:B------:R-:W-:Y:S01]  /*1000*/  HGMMA.64x64x16.F32 R24, gdesc[UR4], RZ, !UPT ;  /* 0x00e00000041879f0 */ /* 0x000fe2000c7008ff */
[----:B------:R-:W-:Y:S02]  /*1010*/  UIADD3 UR4, UR4, 0x2, URZ ;  /* 0x0000000204047890 */ /* 0x000fe4000fffe03f */
[----:B------:R-:W-:Y:S01]  /*1020*/  UIADD3 UR6, UR6, 0x2, URZ ;  /* 0x0000000206067890 */ /* 0x000fe2000fffe03f */
[----:B------:R-:W-:Y:S01]  /*1030*/  UMOV UR5, 0x80000020 ;  /* 0x8000002000057882 */ /* 0x000fe20000000000 */
[----:B------:R-:W-:-:S07]  /*1040*/  UMOV UR7, 0x80000020 ;  /* 0x8000002000077882 */ /* 0x000fce0000000000 */
[----:B------:R-:W-:Y:S01]  /*1050*/  HGMMA.64x64x16.F32 R24, gdesc[UR4], R24, gsb0 ;  /* 0x00e00000041879f0 */ /* 0x000fe20008000818 */
[----:B------:R-:W-:-:S05]  /*1060*/  UMOV UR4, 0x1 ;  /* 0x0000000100047882 */ /* 0x000fca0000000000 */
.L_x_15:
[----:B0-----:R-:W-:-:S05]  /*1070*/  VIMNMX R8, R13, 0x1, PT ;  /* 0x000000010d087848 */ /* 0x001fca0003fe0100 */
[----:B------:R-:W-:-:S05]  /*1080*/  IMAD.IADD R8, R13, 0x1, -R8 ;  /* 0x000000010d087824 */ /* 0x000fca00078e0a08 */
[----:B------:R-:W-:-:S13]  /*1090*/  ISETP.GE.AND P0, PT, R8, 0x1, PT ;  /* 0x000000010800780c */ /* 0x000fda0003f06270 */
[----:B------:R-:W-:Y:S05]  /*10a0*/  @!P0 BRA `(.L_x_18) ;  /* 0x0000000000fc8947 */ /* 0x000fea0003800000 */
[----:B------:R-:W0:Y:S01]  /*10b0*/  S2UR UR6, SR_CgaCtaId ;  /* 0x00000000000679c3 */ /* 0x000e220000008800 */
[----:B------:R-:W-:Y:S01]  /*10c0*/  IMAD R4, R4, R5, RZ ;  /* 0x0000000504047224 */ /* 0x000fe200078e02ff */
[----:B------:R-:W-:Y:S01]  /*10d0*/  UMOV UR5, 0x400 ;  /* 0x0000040000057882 */ /* 0x000fe20000000000 */
[----:B------:R-:W-:Y:S01]  /*10e0*/  LOP3.LUT R12, R6, 0x1, RZ, 0xfc, !PT ;  /* 0x00000001060c7812 */ /* 0x000fe200078efcff */
[----:B------:R-:W-:Y:S01]  /*10f0*/  IMAD.MOV.U32 R11, RZ, RZ, RZ ;  /* 0x000000ffff0b7224 */ /* 0x000fe200078e00ff */
[----:B------:R-:W-:Y:S01]  /*1100*/  UISETP.NE.U32.AND UP0, UPT, UR4, URZ, UPT ;  /* 0x0000003f0400728c */ /* 0x000fe2000bf05070 */
[----:B------:R-:W-:-:S05]  /*1110*/  IMAD R4, R15, R4, RZ ;  /* 0x000000040f047224 */ /* 0x000fca00078e02ff */
[----:B------:R-:W-:-:S04]  /*1120*/  LOP3.LUT R5, RZ, R4, RZ, 0x33, !PT ;  /* 0x00000004ff057212 */ /* 0x000fc800078e33ff */
[----:B------:R-:W-:-:S04]  /*1130*/  VIMNMX R5, R5, -0x2, !PT ;  /* 0xfffffffe05057848 */ /* 0x000fc80007fe0100 */
[----:B------:R-:W-:Y:S01]  /*1140*/  IADD3 R4, R5, 0x2, R4 ;  /* 0x0000000205047810 */ /* 0x000fe20007ffe004 */
[----:B------:R-:W-:Y:S01]  /*1150*/  IMAD.MOV.U32 R5, RZ, RZ, RZ ;  /* 0x000000ffff057224 */ /* 0x000fe200078e00ff */
[----:B0-----:R-:W-:-:S04]  /*1160*/  ULEA UR5, UR6, UR5, 0x18 ;  /* 0x0000000506057291 */ /* 0x001fc8000f8ec03f */
[----:B------:R-:W-:Y:S02]  /*1170*/  UIADD3 UR6, UR5, 0x1c000, URZ ;  /* 0x0001c00005067890 */ /* 0x000fe4000fffe03f */
[----:B------:R-:W-:Y:S02]  /*1180*/  USHF.R.U32.HI UR7, URZ, 0x4, UR5 ;  /* 0x000000043f077899 */ /* 0x000fe40008011605 */
[----:B------:R-:W-:Y:S02]  /*1190*/  USHF.R.U32.HI UR6, URZ, 0x4, UR6 ;  /* 0x000000043f067899 */ /* 0x000fe40008011606 */
[----:B------:R-:W-:Y:S02]  /*11a0*/  ULOP3.LUT UR7, UR7, 0x3fff, URZ, 0xc0, !UPT ;  /* 0x00003fff07077892 */ /* 0x000fe4000f8ec03f */
[----:B------:R-:W-:Y:S02]  /*11b0*/  ULOP3.LUT UR6, UR6, 0x3fff, URZ, 0xc0, !UPT ;  /* 0x00003fff06067892 */ /* 0x000fe4000f8ec03f */
[----:B------:R-:W-:-:S02]  /*11c0*/  ULOP3.LUT UR7, UR7, 0x10000, URZ, 0xfc, !UPT ;  /* 0x0001000007077892 */ /* 0x000fc4000f8efc3f */
[----:B------:R-:W-:-:S12]  /*11d0*/  ULOP3.LUT UR6, UR6, 0x10000, URZ, 0xfc, !UPT ;  /* 0x0001000006067892 */ /* 0x000fd8000f8efc3f */
.L_x_23:
[----:B------:R-:W-:-:S13]  /*11e0*/  ISETP.NE.AND P1, PT, R12, 0x3, PT ;  /* 0x000000030c00780c */ /* 0x000fda0003f25270 */
[----:B------:R-:W-:Y:S05]  /*11f0*/  @!P1 BRA `(.L_x_19) ;  /* 0x0000000000049947 */ /* 0x000fea0003800000 */
[----:B------:R-:W-:Y:S01]  /*1200*/  BPT.TRAP 0x1 ;  /* 0x000000040000795c */ /* 0x000fe20000300000 */
.L_x_19:
[----:B------:R-:W-:Y:S01]  /*1210*/  SHF.L.U32 R9, R11, 0x1f, RZ ;  /* 0x0000001f0b097819 */ /* 0x000fe200000006ff */
[----:B------:R-:W-:-:S12]  /*1220*/  ULEA UR8, UR4, UR5, 0x3 ;  /* 0x0000000504087291 */ /* 0x000fd8000f8e183f */
.L_x_20:
[----:B0-----:R-:W-:-:S04]  /*1230*/  IMAD.U32 R10, RZ, RZ, UR8 ;  /* 0x00000008ff0a7e24 */ /* 0x001fc8000f8e00ff */
[----:B------:R0:W1:Y:S03]  /*1240*/  SYNCS.PHASECHK.TRANS64.TRYWAIT P0, [R10+URZ+0x38000], R9 ;  /* 0x038000090a0075a7 */ /* 0x000066000800017f */
[----:B-1----:R-:W-:Y:S05]  /*1250*/  @!P0 NANOSLEEP.SYNCS 0x989680 ;  /* 0x009896800000895d */ /* 0x002fea0003900000 */
[----:B------:R-:W1:Y:S02]  /*1260*/  @!P0 SYNCS.PHASECHK.TRANS64 P0, [R10+URZ+0x38000], R9 ;  /* 0x038000090a0085a7 */ /* 0x000e64000800007f */
[----:B-1----:R-:W-:Y:S05]  /*1270*/  @!P0 BRA `(.L_x_20) ;  /* 0xfffffffc00ec8947 */ /* 0x002fea000383ffff */
[----:B------:R-:W-:Y:S01]  /*1280*/  ULEA UR8, UR4, UR7, 0x8 ;  /* 0x0000000704087291 */ /* 0x000fe2000f8e403f */
[----:B------:R-:W-:Y:S01]  /*1290*/  WARPGROUP.ARRIVE ;  /* 0x00000000000079c5 */ /* 0x000fe20000000000 */
[----:B------:R-:W-:Y:S01]  /*12a0*/  ULEA UR10, UR4, UR6, 0x8 ;  /* 0x00000006040a7291 */ /* 0x000fe2000f8e403f */
[----:B------:R-:W-:Y:S01]  /*12b0*/  UMOV UR9, 0x80000020 ;  /* 0x8000002000097882 */ /* 0x000fe20000000000 */
[----:B------:R-:W-:-:S07]  /*12c0*/  UMOV UR11, 0x80000020 ;  /* 0x80000020000b7882 */ /* 0x000fce0000000000 */
[----:B------:R-:W-:Y:S01]  /*12d0*/  HGMMA.64x64x16.F32 R24, gdesc[UR8], R24, UP0 ;  /* 0x00e00000081879f0 */ /* 0x000fe2000bf00818 */
[----:B------:R-:W-:Y:S02]  /*12e0*/  UIADD3 UR8, UR8, 0x2, URZ ;  /* 0x0000000208087890 */ /* 0x000fe4000fffe03f */
[----:B------:R-:W-:Y:S01]  /*12f0*/  UIADD3 UR10, UR10, 0x2, URZ ;  /* 0x000000020a0a7890 */ /* 0x000fe2000fffe03f */
[----:B------:R-:W-:Y:S01]  /*1300*/  UMOV UR9, 0x80000020 ;  /* 0x8000002000097882 */ /* 0x000fe20000000000 */
[----:B------:R-:W-:-:S07]  /*1310*/  UMOV UR11, 0x80000020 ;  /* 0x80000020000b7882 */ /* 0x000fce0000000000 */
[----:B------:R-:W-:Y:S03]  /*1320*/  HGMMA.64x64x16.F32 R24, gdesc[UR8], R24, gsb0 ;  /* 0x00e00000081879f0 */ /* 0x000fe60008000818 */
[----:B------:R-:W-:Y:S02]  /*1330*/  WARPGROUP.DEPBAR.LE gsb0, 0x1 ;  /* 0x00008000000079c5 */ /* 0x000fe40000010100 */
[----:B------:R-:W-:Y:S05]  /*1340*/  @!P1 BRA `(.L_x_21) ;  /* 0x0000000000049947 */ /* 0x000fea0003800000 */
[----:B------:R-:W-:Y:S01]  /*1350*/  BPT.TRAP 0x1 ;  /* 0x000000040000795c */ /* 0x000fe20000300000 */
.L_x_21:
[----:B------:R-:W-:-:S13]  /*1360*/  ISETP.NE.AND P0, PT, R7, RZ, PT ;  /* 0x000000ff0700720c */ /* 0x000fda0003f05270 */
[----:B0-----:R-:W-:-:S05]  /*1370*/  @P0 LEA R9, R5, UR5, 0x3 ;  /* 0x0000000505090c11 */ /* 0x001fca000f8e18ff */
[----:B------:R-:W-:-:S05]  /*1380*/  @P0 VIADD R10, R9, 0x380e0 ;  /* 0x000380e0090a0836 */ /* 0x000fca0000000000 */
[----:B------:R-:W-:-:S04]  /*1390*/  @P0 PRMT R10, R3, 0x654, R10 ;  /* 0x00000654030a0816 */ /* 0x000fc8000000000a */
[----:B------:R0:W-:Y:S01]  /*13a0*/  @P0 SYNCS.ARRIVE.TRANS64.RED.A1T0 RZ, [R10+URZ], RZ ;  /* 0x000000ff0aff09a7 */ /* 0x0001e2000810043f */
[----:B------:R-:W-:-:S13]  /*13b0*/  ISETP.GT.U32.AND P0, PT, R6, 0x1, PT ;  /* 0x000000010600780c */ /* 0x000fda0003f04070 */
[----:B0-----:R-:W-:Y:S05]  /*13c0*/  @P0 BRA `(.L_x_22) ;  /* 0x0000000000040947 */ /* 0x001fea0003800000 */
[----:B------:R-:W-:Y:S01]  /*13d0*/  BPT.TRAP 0x1 ;  /* 0x000000040000795c */ /* 0x000fe20000300000 */
.L_x_22:
[----:B------:R-:W-:Y:S01]  /*13e0*/  VIADD R4, R4, 0xffffffff ;  /* 0xffffffff04047836 */ /* 0x000fe20000000000 */
[----:B------:R-:W-:Y:S01]  /*13f0*/  UIADD3 UR4, UR4, 0x1, URZ ;  /* 0x0000000104047890 */ /* 0x000fe2000fffe03f */
[----:B------:R-:W-:-:S03]  /*1400*/  VIADD R5, R5, 0x1 ;  /* 0x0000000105057836 */ /* 0x000fc60000000000 */
[----:B------:R-:W-:Y:S01]  /*1410*/  ISETP.GT.AND P1, PT, R4, 0x1, PT ;  /* 0x000000010400780c */ /* 0x000fe20003f24270 */
[----:B------:R-:W-:Y:S01]  /*1420*/  UISETP.NE.AND UP0, UPT, UR4, 0x1c, UPT ;  /* 0x0000001c0400788c */ /* 0x000fe2000bf05270 */
[----:B------:R-:W-:-:S03]  /*1430*/  ISETP.NE.AND P0, PT, R5, 0x1c, PT ;  /* 0x0000001c0500780c */ /* 0x000fc60003f05270 */
[----:B------:R-:W-:Y:S01]  /*1440*/  USEL UR8, URZ, 0x1, UP0 ;  /* 0x000000013f087887 */ /* 0x000fe20008000000 */
[----:B------:R-:W-:Y:S01]  /*1450*/  SEL R5, R5, RZ, P0 ;  /* 0x000000ff05057207 */ /* 0x000fe20000000000 */
[----:B------:R-:W-:Y:S02]  /*1460*/  USEL UR4, UR4, URZ, UP0 ;  /* 0x0000003f04047287 */ /* 0x000fe40008000000 */
[----:B------:R-:W-:Y:S02]  /*1470*/  UPLOP3.LUT UP0, UPT, UPT, UPT, UPT, 0x80, 0x0 ;  /* 0x000000000000789c */ /* 0x000fe40003f0f070 */
[----:B------:R-:W-:Y:S02]  /*1480*/  LOP3.LUT R11, R11, UR8, RZ, 0x3c, !PT ;  /* 0x000000080b0b7c12 */ /* 0x000fe4000f8e3cff */
[----:B------:R-:W-:Y:S07]  /*1490*/  @P1 BRA `(.L_x_23) ;  /* 0xfffffffc00501947 */ /* 0x000fee000383ffff */
.L_x_18:
[----:B------:R-:W-:Y:S01]  /*14a0*/  ISETP.GE.AND P0, PT, R13, 0x1, PT ;  /* 0x000000010d00780c */ /* 0x000fe20003f06270 */
[----:B------:R-:W-:-:S12]  /*14b0*/  WARPGROUP.DEPBAR.LE gsb0, 0x0 ;  /* 0x00008000000079c5 */ /* 0x000fd80000010000 */
[----:B------:R-:W-:Y:S05]  /*14c0*/  @!P0 BRA `(.L_x_24) ;  /* 0x0000000000548947 */ /* 0x000fea0003800000 */
[----:B------:R-:W-:-:S04]  /*14d0*/  LOP3.LUT R4, R6, 0x1, RZ, 0xfc, !PT ;  /* 0x0000000106047812 */ /* 0x000fc800078efcff */
[----:B------:R-:W-:-:S13]  /*14e0*/  ISETP.NE.AND P0, PT, R4, 0x3, PT ;  /* 0x000000030400780c */ /* 0x000fda0003f05270 */
[----:B------:R-:W-:Y:S05]  /*14f0*/  @!P0 BRA `(.L_x_25) ;  /* 0x0000000000048947 */ /* 0x000fea0003800000 */
[----:B------:R-:W-:Y:S01]  /*1500*/  BPT.TRAP 0x1 ;  /* 0x000000040000795c */ /* 0x000fe20000300000 */
.L_x_25:
[----:B------:R-:W-:Y:S01]  /*1510*/  ISETP.NE.AND P0, PT, R7, RZ, PT ;  /* 0x000000ff0700720c */ /* 0x000fe20003f05270 */
[----:B------:R-:W-:Y:S01]  /*1520*/  BSSY B0, `(.L_x_26) ;  /* 0x000000d000007945 */ /* 0x000fe20003800000 */
[----:B------:R-:W-:-:S11]  /*1530*/  ISETP.GT.U32.AND P1, PT, R6, 0x1, PT ;  /* 0x000000010600780c */ /* 0x000fd60003f24070 */
[----:B------:R-:W-:Y:S05]  /*1540*/  @!P0 BRA `(.L_x_27) ;  /* 0x0000000000288947 */ /* 0x000fea0003800000 */
[----:B------:R-:W0:Y:S01]  /*1550*/  S2R R7, SR_CgaCtaId ;  /* 0x0000000000077919 */ /* 0x000e220000008800 */
[----:B------:R-:W-:Y:S02]  /*1560*/  SHF.R.U32.HI R4, RZ, 0x2, R8 ;  /* 0x00000002ff047819 */ /* 0x000fe40000011608 */
[----:B------:R-:W-:-:S03]  /*1570*/  MOV R6, 0x400 ;  /* 0x0000040000067802 */ /* 0x000fc60000000f00 */
[----:B------:R-:W-:-:S04]  /*1580*/  IMAD.WIDE.U32 R4, R4, 0x24924925, RZ ;  /* 0x2492492504047825 */ /* 0x000fc800078e00ff */
[----:B------:R-:W-:Y:S01]  /*1590*/  IMAD R4, R5, -0x1c, R8 ;  /* 0xffffffe405047824 */ /* 0x000fe200078e0208 */
[----:B0-----:R-:W-:-:S05]  /*15a0*/  LEA R7, R7, R6, 0x18 ;  /* 0x0000000607077211 */ /* 0x001fca00078ec0ff */
[----:B------:R-:W-:-:S04]  /*15b0*/  IMAD R4, R4, 0x8, R7 ;  /* 0x0000000804047824 */ /* 0x000fc800078e0207 */
[----:B------:R-:W-:-:S05]  /*15c0*/  VIADD R4, R4, 0x380e0 ;  /* 0x000380e004047836 */ /* 0x000fca0000000000 */
[----:B------:R-:W-:-:S04]  /*15d0*/  PRMT R4, R3, 0x654, R4 ;  /* 0x0000065403047816 */ /* 0x000fc80000000004 */
[----:B------:R0:W-:Y:S03]  /*15e0*/  SYNCS.ARRIVE.TRANS64.RED.A1T0 RZ, [R4+URZ], RZ ;  /* 0x000000ff04ff79a7 */ /* 0x0001e6000810043f */
.L_x_27:
[----:B------:R-:W-:Y:S05]  /*15f0*/  BSYNC B0 ;  /* 0x0000000000007941 */ /* 0x000fea0003800000 */
.L_x_26:
[----:B------:R-:W-:Y:S05]  /*1600*/  @P1 BRA `(.L_x_24) ;  /* 0x0000000000041947 */ /* 0x000fea0003800000 */
[----:B------:R-:W-:Y:S01]  /*1610*/  BPT.TRAP 0x1 ;  /* 0x000000040000795c */ /* 0x000fe20000300000 */
.L_x_24:
[----:B------:R-:W0:Y:S01]  /*1620*/  S2R R3, SR_TID.X ;  /* 0x0000000000037919 */ /* 0x000e220000002100 */
[----:B------:R-:W-:Y:S01]  /*1630*/  ULDC.64 UR4, c[0x0][0x280] ;  /* 0x0000a00000047ab9 */ /* 0x000fe20000000a00 */
[----:B------:R-:W1:Y:S01]  /*1640*/  S2R R9, SR_CTAID.Y ;  /* 0x0000000000097919 */ /* 0x000e620000002600 */
[----:B------:R-:W4:Y:S01]  /*1650*/  S2R R11, SR_CTAID.X ;  /* 0x00000000000b7919 */ /* 0x000f220000002500 */
[----:B0-----:R-:W-:-:S04]  /*1660*/  SHF.R.S32.HI R4, RZ, 0x1f, R3 ;  /* 0x0000001fff047819 */ /* 0x001fc80000011403 */
[----:B------:R-:W-:Y:S01]  /*1670*/  LEA.HI R4, R4, R3, RZ, 0x7 ;  /* 0x0000000304047211 */ /* 0x000fe200078f38ff */
[----:B-1----:R-:W-:-:S03]  /*1680*/  IMAD.SHL.U32 R9, R9, 0x40, RZ ;  /* 0x0000004009097824 */ /* 0x002fc600078e00ff */
[----:B------:R-:W-:Y:S02]  /*1690*/  LOP3.LUT R4, R4, 0xffffff80, RZ, 0xc0, !PT ;  /* 0xffffff8004047812 */ /* 0x000fe400078ec0ff */
[----:B------:R-:W-:-:S03]  /*16a0*/  ISETP.GE.AND P0, PT, R9, UR5, PT ;  /* 0x0000000509007c0c */ /* 0x000fc6000bf06270 */
[----:B------:R-:W-:Y:S02]  /*16b0*/  IMAD.IADD R12, R3, 0x1, -R4 ;  /* 0x00000001030c7824 */ /* 0x000fe400078e0a04 */
[----:B----4-:R-:W-:-:S03]  /*16c0*/  IMAD.SHL.U32 R3, R11, 0x40, RZ ;  /* 0x000000400b037824 */ /* 0x010fc600078e00ff */
[----:B------:R-:W-:Y:S02]  /*16d0*/  SHF.R.S32.HI R15, RZ, 0x1f, R12 ;  /* 0x0000001fff0f7819 */ /* 0x000fe4000001140c */
[----:B------:R-:W-:Y:S02]  /*16e0*/  ISETP.GE.OR P0, PT, R3, UR4, P0 ;  /* 0x0000000403007c0c */ /* 0x000fe40008706670 */
[----:B------:R-:W-:-:S04]  /*16f0*/  LEA.HI R4, R15, R12, RZ, 0x2 ;  /* 0x0000000c0f047211 */ /* 0x000fc800078f10ff */
[--C-:B------:R-:W-:Y:S02]  /*1700*/  SHF.R.S32.HI R8, RZ, 0x2, R4.reuse ;  /* 0x00000002ff087819 */ /* 0x100fe40000011404 */
[----:B------:R-:W-:-:S04]  /*1710*/  SHF.R.S32.HI R5, RZ, 0x1f, R4 ;  /* 0x0000001fff057819 */ /* 0x000fc80000011404 */
[----:B------:R-:W-:-:S04]  /*1720*/  LEA.HI R5, R5, R8, RZ, 0x3 ;  /* 0x0000000805057211 */ /* 0x000fc800078f18ff */
[----:B------:R-:W-:Y:S01]  /*1730*/  LOP3.LUT R13, R5, 0xfffffff8, RZ, 0xc0, !PT ;  /* 0xfffffff8050d7812 */ /* 0x000fe200078ec0ff */
[----:B------:R-:W-:Y:S06]  /*1740*/  @P0 EXIT ;  /* 0x000000000000094d */ /* 0x000fec0003800000 */
[----:B------:R-:W0:Y:S01]  /*1750*/  LDC.64 R6, c[0x0][0x5d0] ;  /* 0x00017400ff067b82 */ /* 0x000e220000000a00 */
[----:B------:R-:W-:Y:S01]  /*1760*/  LOP3.LUT R5, R4, 0x7ffffffc, RZ, 0xc0, !PT ;  /* 0x7ffffffc04057812 */ /* 0x000fe200078ec0ff */
[----:B------:R-:W-:Y:S01]  /*1770*/  IMAD.IADD R4, R8, 0x1, -R13 ;  /* 0x0000000108047824 */ /* 0x000fe200078e0a0d */
[----:B------:R-:W-:Y:S02]  /*1780*/  LEA.HI R10, R15, R12, RZ, 0x5 ;  /* 0x0000000c0f0a7211 */ /* 0x000fe400078f28ff */
[----:B---3-5:R-:W-:Y:S01]  /*1790*/  FSETP.NEU.AND P1, PT, R2, RZ, PT ;  /* 0x000000ff0200720b */ /* 0x028fe20003f2d000 */
[----:B------:R-:W-:Y:S01]  /*17a0*/  IMAD.IADD R8, R12, 0x1, -R5 ;  /* 0x000000010c087824 */ /* 0x000fe200078e0a05 */
[----:B------:R-:W-:Y:S02]  /*17b0*/  SHF.R.S32.HI R5, RZ, 0x1f, R4 ;  /* 0x0000001fff057819 */ /* 0x000fe40000011404 */
[----:B------:R-:W-:Y:S01]  /*17c0*/  SHF.R.S32.HI R13, RZ, 0x5, R10 ;  /* 0x00000005ff0d7819 */ /* 0x000fe2000001140a */
[----:B------:R-:W-:-:S02]  /*17d0*/  IMAD.SHL.U32 R12, R8, 0x2, RZ ;  /* 0x00000002080c7824 */ /* 0x000fc400078e00ff */
[----:B------:R-:W-:-:S03]  /*17e0*/  IMAD.WIDE R10, R11, 0x40, R4 ;  /* 0x000000400b0a7825 */ /* 0x000fc600078e0204 */
[----:B------:R-:W-:Y:S01]  /*17f0*/  SHF.R.S32.HI R14, RZ, 0x1f, R12 ;  /* 0x0000001fff0e7819 */ /* 0x000fe2000001140c */
[----:B------:R-:W-:Y:S01]  /*1800*/  IMAD R5, R13, -0x10, -R3 ;  /* 0xfffffff00d057824 */ /* 0x000fe200078e0a03 */
[----:B------:R-:W-:Y:S01]  /*1810*/  IADD3 R8, P0, R9, R12, RZ ;  /* 0x0000000c09087210 */ /* 0x000fe20007f1e0ff */
[----:B------:R-:W-:Y:S01]  /*1820*/  IMAD.WIDE R10, R13, 0x10, R10 ;  /* 0x000000100d0a7825 */ /* 0x000fe200078e020a */
[----:B------:R-:W-:Y:S02]  /*1830*/  IADD3 R3, -R12, UR5, -R9 ;  /* 0x000000050c037c10 */ /* 0x000fe4000fffe909 */
[----:B------:R-:W-:Y:S02]  /*1840*/  LEA.HI.X.SX32 R9, R9, R14, 0x1, P0 ;  /* 0x0000000e09097211 */ /* 0x000fe400000f0eff */
[----:B------:R-:W-:Y:S01]  /*1850*/  IADD3 R4, R5, UR4, -R4 ;  /* 0x0000000405047c10 */ /* 0x000fe2000fffe804 */
[-C--:B0-----:R-:W-:Y:S01]  /*1860*/  IMAD R5, R11, R6.reuse, RZ ;  /* 0x000000060b057224 */ /* 0x081fe200078e02ff */
[----:B------:R-:W-:Y:S01]  /*1870*/  ISETP.GT.AND P0, PT, R3, RZ, PT ;  /* 0x000000ff0300720c */ /* 0x000fe20003f04270 */
[----:B------:R-:W-:Y:S01]  /*1880*/  IMAD.WIDE.U32 R12, R10, R6, R8 ;  /* 0x000000060a0c7225 */ /* 0x000fe200078e0008 */
[----:B------:R-:W-:-:S02]  /*1890*/  SHF.L.U64.HI R16, R6, 0x3, R7 ;  /* 0x0000000306107819 */ /* 0x000fc40000010207 */
[----:B------:R-:W-:Y:S01]  /*18a0*/  ISETP.GT.AND P2, PT, R4, RZ, P0 ;  /* 0x000000ff0400720c */ /* 0x000fe20000744270 */
[----:B------:R-:W-:Y:S02]  /*18b0*/  IMAD R5, R10, R7, R5 ;  /* 0x000000070a057224 */ /* 0x000fe400078e0205 */
[----:B------:R-:W-:Y:S02]  /*18c0*/  IMAD.SHL.U32 R17, R6, 0x8, RZ ;  /* 0x0000000806117824 */ /* 0x000fe400078e00ff */
[----:B------:R-:W-:Y:S01]  /*18d0*/  IMAD.IADD R19, R13, 0x1, R5 ;  /* 0x000000010d137824 */ /* 0x000fe200078e0205 */
[----:B------:R-:W-:Y:S07]  /*18e0*/  @!P1 BRA `(.L_x_28) ;  /* 0x00000018001c9947 */ /* 0x000fee0003800000 */
[----:B------:R-:W-:Y:S01]  /*18f0*/  ULDC.64 UR6, c[0x0][0x5b0] ;  /* 0x00016c0000067ab9 */ /* 0x000fe20000000a00 */
[----:B------:R-:W-:Y:S01]  /*1900*/  ULDC.64 UR8, c[0x0][0x5a8] ;  /* 0x00016a0000087ab9 */ /* 0x000fe20000000a00 */
[----:B------:R-:W-:Y:S01]  /*1910*/  IMAD R5, R11, UR6, RZ ;  /* 0x000000060b057c24 */ /* 0x000fe2000f8e02ff */
[----:B------:R-:W-:Y:S01]  /*1920*/  ULDC.64 UR4, c[0x0][0x5c8] ;  /* 0x0001720000047ab9 */ /* 0x000fe20000000a00 */
[----:B------:R-:W-:-:S04]  /*1930*/  IMAD.WIDE.U32 R14, R10, UR6, R8 ;  /* 0x000000060a0e7c25 */ /* 0x000fc8000f8e0008 */
[----:B------:R-:W-:Y:S01]  /*1940*/  IMAD R5, R10, UR7, R5 ;  /* 0x000000070a057c24 */ /* 0x000fe2000f8e0205 */
[----:B------:R-:W-:-:S03]  /*1950*/  LEA R6, P1, R14, UR8, 0x1 ;  /* 0x000000080e067c11 */ /* 0x000fc6000f8208ff */
[----:B------:R-:W-:-:S05]  /*1960*/  IMAD.IADD R7, R15, 0x1, R5 ;  /* 0x000000010f077824 */ /* 0x000fca00078e0205 */
[----:B------:R-:W-:-:S05]  /*1970*/  LEA.HI.X R7, R14, UR9, R7, 0x1, P1 ;  /* 0x000000090e077c11 */ /* 0x000fca00088f0c07 */
[----:B------:R-:W3:Y:S01]  /*1980*/  @P2 LDG.E.LTC128B.U16 R13, desc[UR12][R6.64] ;  /* 0x0000000c060d2981 */ /* 0x000ee2000c1e1520 */
[----:B------:R-:W-:Y:S01]  /*1990*/  LEA R14, P4, R12, UR4, 0x1 ;  /* 0x000000040c0e7c11 */ /* 0x000fe2000f8808ff */
[----:B------:R-:W-:Y:S01]  /*19a0*/  BSSY B0, `(.L_x_29) ;  /* 0x000000d000007945 */ /* 0x000fe20003800000 */
[----:B------:R-:W-:-:S04]  /*19b0*/  ISETP.GT.AND P1, PT, R3, 0x1, PT ;  /* 0x000000010300780c */ /* 0x000fc80003f24270 */
[----:B------:R-:W-:Y:S01]  /*19c0*/  ISETP.GT.AND P3, PT, R4, RZ, P1 ;  /* 0x000000ff0400720c */ /* 0x000fe20000f64270 */
[----:B---3--:R-:W-:-:S05]  /*19d0*/  HADD2.F32 R15, -RZ, R13.H0_H0 ;  /* 0x2000000dff0f7230 */ /* 0x008fca0000004100 */
[----:B------:R-:W-:-:S04]  /*19e0*/  FMUL R15, R15, R2 ;  /* 0x000000020f0f7220 */ /* 0x000fc80000400000 */
[----:B--2---:R-:W-:-:S05]  /*19f0*/  FFMA R15, R24, R0, R15 ;  /* 0x00000000180f7223 */ /* 0x004fca000000000f */
[----:B------:R-:W-:Y:S02]  /*1a00*/  F2FP.F16.F32.PACK_AB R18, RZ, R15 ;  /* 0x0000000fff12723e */ /* 0x000fe400000000ff */
[----:B------:R-:W-:Y:S02]  /*1a10*/  LEA.HI.X R15, R12, UR5, R19, 0x1, P4 ;  /* 0x000000050c0f7c11 */ /* 0x000fe4000a0f0c13 */
[----:B------:R-:W-:Y:S02]  /*1a20*/  PRMT R12, R18, 0x7610, R12 ;  /* 0x00007610120c7816 */ /* 0x000fe4000000000c */
[----:B------:R-:W-:-:S03]  /*1a30*/  PRMT R18, R13, 0x7610, R18 ;  /* 0x000076100d127816 */ /* 0x000fc60000000012 */
[----:B------:R0:W-:Y:S01]  /*1a40*/  @P2 STG.E.U16 desc[UR12][R14.64], R12 ;  /* 0x0000000c0e002986 */ /* 0x0001e2000c10150c */
[----:B------:R-:W-:Y:S05]  /*1a50*/  @!P3 BRA `(.L_x_30) ;  /* 0x000000000004b947 */ /* 0x000fea0003800000 */
[----:B------:R1:W5:Y:S02]  /*1a60*/  LDG.E.LTC128B.U16 R18, desc[UR12][R6.64+0x2] ;  /* 0x0000020c06127981 */ /* 0x000364000c1e1520 */
.L_x_30:
[----:B------:R-:W-:Y:S05]  /*1a70*/  BSYNC B0 ;  /* 0x0000000000007941 */ /* 0x000fea0003800000 */
.L_x_29:
[----:B------:R-:W-:Y:S01]  /*1a80*/  USHF.L.U32 UR5, UR6, 0x3, URZ ;  /* 0x0000000306057899 */ /* 0x000fe2000800063f */
[----:B-----5:R-:W-:Y:S01]  /*1a90*/  HADD2.F32 R11, -RZ, R18.H0_H0 ;  /* 0x20000012ff0b7230 */ /* 0x020fe20000004100 */
[----:B------:R-:W-:Y:S01]  /*1aa0*/  USHF.L.U64.HI UR4, UR6, 0x3, UR7 ;  /* 0x0000000306047899 */ /* 0x000fe20008010207 */
[----:B------:R-:W-:-:S03]  /*1ab0*/  ISETP.GT.AND P0, PT, R4, 0x8, P0 ;  /* 0x000000080400780c */ /* 0x000fc60000704270 */
[----:B0-----:R-:W-:Y:S02]  /*1ac0*/  IMAD.U32 R12, RZ, RZ, UR5 ;  /* 0x00000005ff0c7e24 */ /* 0x001fe4000f8e00ff */
[----:B------:R-:W-:Y:S01]  /*1ad0*/  FMUL R20, R11, R2 ;  /* 0x000000020b147220 */ /* 0x000fe20000400000 */
[----:B------:R-:W-:-:S03]  /*1ae0*/  IMAD.U32 R13, RZ, RZ, UR4 ;  /* 0x00000004ff0d7e24 */ /* 0x000fc6000f8e00ff */
[----:B------:R-:W-:Y:S01]  /*1af0*/  FFMA R20, R25, R0, R20 ;  /* 0x0000000019147223 */ /* 0x000fe20000000014 */
[----:B------:R-:W-:-:S04]  /*1b00*/  IMAD.WIDE.U32 R12, R10, UR6, R12 ;  /* 0x000000060a0c7c25 */ /* 0x000fc8000f8e000c */
[----:B------:R-:W-:Y:S02]  /*1b10*/  F2FP.F16.F32.PACK_AB R20, RZ, R20 ;  /* 0x00000014ff14723e */ /* 0x000fe400000000ff */
[----:B------:R-:W-:Y:S01]  /*1b20*/  IADD3 R10, P2, R8, R12, RZ ;  /* 0x0000000c080a7210 */ /* 0x000fe20007f5e0ff */
[----:B------:R-:W-:-:S03]  /*1b30*/  @P3 IMAD.MOV.U32 R12, RZ, RZ, R14 ;  /* 0x000000ffff0c3224 */ /* 0x000fc600078e000e */
[----:B------:R-:W-:Y:S01]  /*1b40*/  IADD3.X R5, R9, R5, R13, P2, !PT ;  /* 0x0000000509057210 */ /* 0x000fe200017fe40d */
[----:B------:R-:W-:Y:S01]  /*1b50*/  @P3 IMAD.MOV.U32 R13, RZ, RZ, R15 ;  /* 0x000000ffff0d3224 */ /* 0x000fe200078e000f */
[----:B------:R-:W-:-:S04]  /*1b60*/  LEA R8, P2, R10, UR8, 0x1 ;  /* 0x000000080a087c11 */ /* 0x000fc8000f8408ff */
[----:B------:R-:W-:Y:S01]  /*1b70*/  LEA.HI.X R9, R10, UR9, R5, 0x1, P2 ;  /* 0x000000090a097c11 */ /* 0x000fe200090f0c05 */
[----:B------:R0:W-:Y:S04]  /*1b80*/  @P3 STG.E.U16 desc[UR12][R12.64+0x2], R20 ;  /* 0x000002140c003986 */ /* 0x0001e8000c10150c */
[----:B------:R-:W2:Y:S01]  /*1b90*/  @P0 LDG.E.LTC128B.U16 R18, desc[UR12][R8.64] ;  /* 0x0000000c08120981 */ /* 0x000ea2000c1e1520 */
[C---:B------:R-:W-:Y:S01]  /*1ba0*/  SHF.L.U64.HI R11, R17.reuse, 0x1, R16 ;  /* 0x00000001110b7819 */ /* 0x040fe20000010210 */
[----:B------:R-:W-:Y:S01]  /*1bb0*/  BSSY B0, `(.L_x_31) ;  /* 0x000000b000007945 */ /* 0x000fe20003800000 */
[----:B------:R-:W-:Y:S02]  /*1bc0*/  LEA R10, P2, R17, R14, 0x1 ;  /* 0x0000000e110a7211 */ /* 0x000fe400078408ff */
[----:B------:R-:W-:-:S03]  /*1bd0*/  ISETP.GT.AND P1, PT, R4, 0x8, P1 ;  /* 0x000000080400780c */ /* 0x000fc60000f24270 */
[----:B------:R-:W-:Y:S02]  /*1be0*/  IMAD.X R11, R11, 0x1, R15, P2 ;  /* 0x000000010b0b7824 */ /* 0x000fe400010e060f */
[----:B--2---:R-:W-:-:S05]  /*1bf0*/  HADD2.F32 R5, -RZ, R18.H0_H0 ;  /* 0x20000012ff057230 */ /* 0x004fca0000004100 */
[----:B------:R-:W-:-:S04]  /*1c00*/  FMUL R5, R5, R2 ;  /* 0x0000000205057220 */ /* 0x000fc80000400000 */
[----:B------:R-:W-:-:S05]  /*1c10*/  FFMA R5, R26, R0, R5 ;  /* 0x000000001a057223 */ /* 0x000fca0000000005 */
[----:B------:R-:W-:-:S05]  /*1c20*/  F2FP.F16.F32.PACK_AB R5, RZ, R5 ;  /* 0x00000005ff05723e */ /* 0x000fca00000000ff */
[----:B------:R0:W-:Y:S01]  /*1c30*/  @P0 STG.E.U16 desc[UR12][R10.64], R5 ;  /* 0x000000050a000986 */ /* 0x0001e2000c10150c */
[----:B------:R-:W-:Y:S05]  /*1c40*/  @!P1 BRA `(.L_x_32) ;  /* 0x0000000000049947 */ /* 0x000fea0003800000 */
[----:B------:R2:W5:Y:S02]  /*1c50*/  LDG.E.LTC128B.U16 R18, desc[UR12][R8.64+0x2] ;  /* 0x0000020c08127981 */ /* 0x000564000c1e1520 */
.L_x_32:
[----:B------:R-:W-:Y:S05]  /*1c60*/  BSYNC B0 ;  /* 0x0000000000007941 */ /* 0x000fea0003800000 */
.L_x_31:
[----:B0----5:R-:W-:Y:S01]  /*1c70*/  HADD2.F32 R5, -RZ, R18.H0_H0 ;  /* 0x20000012ff057230 */ /* 0x021fe20000004100 */
[----:B------:R-:W-:Y:S01]  /*1c80*/  ISETP.GT.AND P0, PT, R3, 0x8, PT ;  /* 0x000000080300780c */ /* 0x000fe20003f04270 */
[----:B------:R-:W-:Y:S03]  /*1c90*/  BSSY B0, `(.L_x_33) ;  /* 0x0000008000007945 */ /* 0x000fe60003800000 */
[----:B------:R-:W-:Y:S01]  /*1ca0*/  FMUL R12, R5, R2 ;  /* 0x00000002050c7220 */ /* 0x000fe20000400000 */
[----:B------:R-:W-:-:S03]  /*1cb0*/  ISETP.GT.AND P2, PT, R4, RZ, P0 ;  /* 0x000000ff0400720c */ /* 0x000fc60000744270 */
[----:B------:R-:W-:-:S05]  /*1cc0*/  FFMA R12, R27, R0, R12 ;  /* 0x000000001b0c7223 */ /* 0x000fca000000000c */
[----:B------:R-:W-:-:S05]  /*1cd0*/  F2FP.F16.F32.PACK_AB R12, RZ, R12 ;  /* 0x0000000cff0c723e */ /* 0x000fca00000000ff */
[----:B------:R0:W-:Y:S01]  /*1ce0*/  @P1 STG.E.U16 desc[UR12][R10.64+0x2], R12 ;  /* 0x0000020c0a001986 */ /* 0x0001e2000c10150c */
[----:B------:R-:W-:Y:S05]  /*1cf0*/  @!P2 BRA `(.L_x_34) ;  /* 0x000000000004a947 */ /* 0x000fea0003800000 */
[----:B------:R3:W5:Y:S02]  /*1d00*/  LDG.E.LTC128B.U16 R18, desc[UR12][R6.64+0x10] ;  /* 0x0000100c06127981 */ /* 0x000764000c1e1520 */
.L_x_34:
[----:B------:R-:W-:Y:S05]  /*1d10*/  BSYNC B0 ;  /* 0x0000000000007941 */ /* 0x000fea0003800000 */
.L_x_33:
[----:B-----5:R-:W-:Y:S01]  /*1d20*/  HADD2.F32 R5, -RZ, R18.H0_H0 ;  /* 0x20000012ff057230 */ /* 0x020fe20000004100 */
[----:B------:R-:W-:Y:S01]  /*1d30*/  ISETP.GT.AND P1, PT, R3, 0x9, PT ;  /* 0x000000090300780c */ /* 0x000fe20003f24270 */
[----:B0-----:R-:W-:Y:S01]  /*1d40*/  @P2 IMAD.MOV.U32 R12, RZ, RZ, R14 ;  /* 0x000000ffff0c2224 */ /* 0x001fe200078e000e */
[----:B------:R-:W-:Y:S01]  /*1d50*/  BSSY B0, `(.L_x_35) ;  /* 0x0000009000007945 */ /* 0x000fe20003800000 */
[----:B------:R-:W-:Y:S02]  /*1d60*/  @P2 IMAD.MOV.U32 R13, RZ, RZ, R15 ;  /* 0x000000ffff0d2224 */ /* 0x000fe400078e000f */
[----:B------:R-:W-:Y:S01]  /*1d70*/  FMUL R5, R5, R2 ;  /* 0x0000000205057220 */ /* 0x000fe20000400000 */
[----:B------:R-:W-:-:S03]  /*1d80*/  ISETP.GT.AND P3, PT, R4, RZ, P1 ;  /* 0x000000ff0400720c */ /* 0x000fc60000f64270 */
[----:B------:R-:W-:-:S05]  /*1d90*/  FFMA R5, R28, R0, R5 ;  /* 0x000000001c057223 */ /* 0x000fca0000000005 */
[----:B------:R-:W-:-:S05]  /*1da0*/  F2FP.F16.F32.PACK_AB R5, RZ, R5 ;  /* 0x00000005ff05723e */ /* 0x000fca00000000ff */
[----:B------:R0:W-:Y:S01]  /*1db0*/  @P2 STG.E.U16 desc[UR12][R12.64+0x10], R5 ;  /* 0x000010050c002986 */ /* 0x0001e2000c10150c */
[----:B------:R-:W-:Y:S05]  /*1dc0*/  @!P3 BRA `(.L_x_36) ;  /* 0x000000000004b947 */ /* 0x000fea0003800000 */
[----:B------:R4:W5:Y:S02]  /*1dd0*/  LDG.E.LTC128B.U16 R18, desc[UR12][R6.64+0x12] ;  /* 0x0000120c06127981 */ /* 0x000964000c1e1520 */
.L_x_36:
[----:B------:R-:W-:Y:S05]  /*1de0*/  BSYNC B0 ;  /* 0x0000000000007941 */ /* 0x000fea0003800000 */
.L_x_35:
[----:B0----5:R-:W-:Y:S01]  /*1df0*/  HADD2.F32 R5, -RZ, R18.H0_H0 ;  /* 0x20000012ff057230 */ /* 0x021fe20000004100 */
[----:B------:R-:W-:Y:S01]  /*1e00*/  ISETP.GT.AND P0, PT, R4, 0x8, P0 ;  /* 0x000000080400780c */ /* 0x000fe20000704270 */
[----:B------:R-:W-:Y:S01]  /*1e10*/  @P3 IMAD.MOV.U32 R13, RZ, RZ, R15 ;  /* 0x000000ffff0d3224 */ /* 0x000fe200078e000f */
[----:B------:R-:W-:Y:S02]  /*1e20*/  BSSY B0, `(.L_x_37) ;  /* 0x0000009000007945 */ /* 0x000fe40003800000 */
[----:B------:R-:W-:-:S04]  /*1e30*/  FMUL R12, R5, R2 ;  /* 0x00000002050c7220 */ /* 0x000fc80000400000 */
[----:B------:R-:W-:-:S05]  /*1e40*/  FFMA R12, R29, R0, R12 ;  /* 0x000000001d0c7223 */ /* 0x000fca000000000c */
[----:B------:R-:W-:-:S04]  /*1e50*/  F2FP.F16.F32.PACK_AB R12, RZ, R12 ;  /* 0x0000000cff0c723e */ /* 0x000fc800000000ff */
[----:B------:R-:W-:Y:S01]  /*1e60*/  PRMT R5, R12, 0x7610, R5 ;  /* 0x000076100c057816 */ /* 0x000fe20000000005 */
[----:B------:R-:W-:-:S05]  /*1e70*/  @P3 IMAD.MOV.U32 R12, RZ, RZ, R14 ;  /* 0x000000ffff0c3224 */ /* 0x000fca00078e000e */
[----:B------:R0:W-:Y:S01]  /*1e80*/  @P3 STG.E.U16 desc[UR12][R12.64+0x12], R5 ;  /* 0x000012050c003986 */ /* 0x0001e2000c10150c */
[----:B------:R-:W-:Y:S05]  /*1e90*/  @!P0 BRA `(.L_x_38) ;  /* 0x0000000000048947 */ /* 0x000fea0003800000 */
[----:B------:R0:W5:Y:S02]  /*1ea0*/  LDG.E.LTC128B.U16 R18, desc[UR12][R8.64+0x10] ;  /* 0x0000100c08127981 */ /* 0x000164000c1e1520 */
.L_x_38:
[----:B------:R-:W-:Y:S05]  /*1eb0*/  BSYNC B0 ;  /* 0x0000000000007941 */ /* 0x000fea0003800000 */
.L_x_37:
[----:B0----5:R-:W-:Y:S01]  /*1ec0*/  HADD2.F32 R5, -RZ, R18.H0_H0 ;  /* 0x20000012ff057230 */ /* 0x021fe20000004100 */
[----:B------:R-:W-:Y:S01]  /*1ed0*/  ISETP.GT.AND P1, PT, R4, 0x8, P1 ;  /* 0x000000080400780c */ /* 0x000fe20000f24270 */
[----:B------:R-:W-:Y:S03]  /*1ee0*/  BSSY B0, `(.L_x_39) ;  /* 0x0000007000007945 */ /* 0x000fe60003800000 */
[----:B------:R-:W-:-:S04]  /*1ef0*/  FMUL R5, R5, R2 ;  /* 0x0000000205057220 */ /* 0x000fc80000400000 */
[----:B------:R-:W-:-:S05]  /*1f00*/  FFMA R5, R30, R0, R5 ;  /* 0x000000001e057223 */ /* 0x000fca0000000005 */
[----:B------:R-:W-:-:S05]  /*1f10*/  F2FP.F16.F32.PACK_AB R5, RZ, R5 ;  /* 0x00000005ff05723e */ /* 0x000fca00000000ff */
[----:B------:R0:W-:Y:S01]  /*1f20*/  @P0 STG.E.U16 desc[UR12][R10.64+0x10], R5 ;  /* 0x000010050a000986 */ /* 0x0001e2000c10150c */
[----:B------:R-:W-:Y:S05]  /*1f30*/  @!P1 BRA `(.L_x_40) ;  /* 0x0000000000049947 */ /* 0x000fea0003800000 */
[----:B------:R0:W5:Y:S02]  /*1f40*/  LDG.E.LTC128B.U16 R18, desc[UR12][R8.64+0x12] ;  /* 0x0000120c08127981 */ /* 0x000164000c1e1520 */
.L_x_40:
[----:B------:R-:W-:Y:S05]  /*1f50*/  BSYNC B0 ;  /* 0x0000000000007941 */ /* 0x000fea0003800000 */
.L_x_39:
        /* <DEDUP_REMOVED lines=10> */
.L_x_42:
[----:B------:R-:W-:Y:S05]  /*2000*/  BSYNC B0 ;  /* 0x0000000000007941 */ /* 0x000fea0003800000 */
.L_x_41:
        /* <DEDUP_REMOVED lines=12> */
.L_x_44:
[----:B------:R-:W-:Y:S05]  /*20d0*/  BSYNC B0 ;  /* 0x0000000000007941 */ /* 0x000fea0003800000 */
.L_x_43:
        /* <DEDUP_REMOVED lines=12> */
.L_x_46:
[----:B------:R-:W-:Y:S05]  /*21a0*/  BSYNC B0 ;  /* 0x0000000000007941 */ /* 0x000fea0003800000 */
.L_x_45:
        /* <DEDUP_REMOVED lines=9> */
.L_x_48:
[----:B------:R-:W-:Y:S05]  /*2240*/  BSYNC B0 ;  /* 0x0000000000007941 */ /* 0x000fea0003800000 */
.L_x_47:
        /* <DEDUP_REMOVED lines=10> */
.L_x_50:
[----:B------:R-:W-:Y:S05]  /*22f0*/  BSYNC B0 ;  /* 0x0000000000007941 */ /* 0x000fea0003800000 */
.L_x_49:
        /* <DEDUP_REMOVED lines=12> */
.L_x_52:
[----:B------:R-:W-:Y:S05]  /*23c0*/  BSYNC B0 ;  /* 0x0000000000007941 */ /* 0x000fea0003800000 */
.L_x_51:
        /* <DEDUP_REMOVED lines=12> */
.L_x_54:
[----:B------:R-:W-:Y:S05]  /*2490*/  BSYNC B0 ;  /* 0x0000000000007941 */ /* 0x000fea0003800000 */
.L_x_53:
        /* <DEDUP_REMOVED lines=9> */
.L_x_56:
[----:B------:R-:W-:Y:S05]  /*2530*/  BSYNC B0 ;  /* 0x0000000000007941 */ /* 0x000fea0003800000 */
.L_x_55:
        /* <DEDUP_REMOVED lines=10> */
.L_x_58:
[----:B------:R-:W-:Y:S05]  /*25e0*/  BSYNC B0 ;  /* 0x0000000000007941 */ /* 0x000fea0003800000 */
.L_x_57:
        /* <DEDUP_REMOVED lines=12> */
.L_x_60:
[----:B------:R-:W-:Y:S05]  /*26b0*/  BSYNC B0 ;  /* 0x0000000000007941 */ /* 0x000fea0003800000 */
.L_x_59:
        /* <DEDUP_REMOVED lines=12> */
.L_x_62:
[----:B------:R-:W-:Y:S05]  /*2780*/  BSYNC B0 ;  /* 0x0000000000007941 */ /* 0x000fea0003800000 */
.L_x_61:
        /* <DEDUP_REMOVED lines=9> */
.L_x_64:
[----:B------:R-:W-:Y:S05]  /*2820*/  BSYNC B0 ;  /* 0x0000000000007941 */ /* 0x000fea0003800000 */
.L_x_63:
        /* <DEDUP_REMOVED lines=10> */
.L_x_66:
[----:B------:R-:W-:Y:S05]  /*28d0*/  BSYNC B0 ;  /* 0x0000000000007941 */ /* 0x000fea0003800000 */
.L_x_65:
        /* <DEDUP_REMOVED lines=12> */
.L_x_68:
[----:B------:R-:W-:Y:S05]  /*29a0*/  BSYNC B0 ;  /* 0x0000000000007941 */ /* 0x000fea0003800000 */
.L_x_67:
        /* <DEDUP_REMOVED lines=12> */
.L_x_70:
[----:B------:R-:W-:Y:S05]  /*2a70*/  BSYNC B0 ;  /* 0x0000000000007941 */ /* 0x000fea0003800000 */
.L_x_69:
        /* <DEDUP_REMOVED lines=9> */
.L_x_72:
[----:B------:R-:W-:Y:S05]  /*2b10*/  BSYNC B0 ;  /* 0x0000000000007941 */ /* 0x000fea0003800000 */
.L_x_71:
        /* <DEDUP_REMOVED lines=10> */
.L_x_74:
[----:B------:R-:W-:Y:S05]  /*2bc0*/  BSYNC B0 ;  /* 0x0000000000007941 */ /* 0x000fea0003800000 */
.L_x_73:
        /* <DEDUP_REMOVED lines=12> */
.L_x_76:
[----:B------:R-:W-:Y:S05]  /*2c90*/  BSYNC B0 ;  /* 0x0000000000007941 */ /* 0x000fea0003800000 */
.L_x_75:
        /* <DEDUP_REMOVED lines=12> */
.L_x_78:
[----:B------:R-:W-:Y:S05]  /*2d60*/  BSYNC B0 ;  /* 0x0000000000007941 */ /* 0x000fea0003800000 */
.L_x_77:
        /* <DEDUP_REMOVED lines=9> */
.L_x_80:
[----:B------:R-:W-:Y:S05]  /*2e00*/  BSYNC B0 ;  /* 0x0000000000007941 */ /* 0x000fea0003800000 */
.L_x_79:
        /* <DEDUP_REMOVED lines=10> */
.L_x_82:
[----:B------:R-:W-:Y:S05]  /*2eb0*/  BSYNC B0 ;  /* 0x0000000000007941 */ /* 0x000fea0003800000 */
.L_x_81:
        /* <DEDUP_REMOVED lines=12> */
.L_x_84:
[----:B------:R-:W-:Y:S05]  /*2f80*/  BSYNC B0 ;  /* 0x0000000000007941 */ /* 0x000fea0003800000 */
.L_x_83:
[----:B-----5:R-:W-:Y:S01]  /*2f90*/  HADD2.F32 R3, -RZ, R18.H0_H0 ;  /* 0x20000012ff037230 */ /* 0x020fe20000004100 */
[----:B------:R-:W-:Y:S01]  /*2fa0*/  ISETP.GT.AND P0, PT, R4, 0x8, P0 ;  /* 0x000000080400780c */ /* 0x000fe20000704270 */
[----:B------:R-:W-:Y:S03]  /*2fb0*/  BSSY B0, `(.L_x_85) ;  /* 0x0000007000007945 */ /* 0x000fe60003800000 */
[----:B01-34-:R-:W-:-:S04]  /*2fc0*/  FMUL R6, R3, R2 ;  /* 0x0000000203067220 */ /* 0x01bfc80000400000 */
[----:B------:R-:W-:-:S05]  /*2fd0*/  FFMA R6, R53, R0, R6 ;  /* 0x0000000035067223 */ /* 0x000fca0000000006 */
[----:B------:R-:W-:-:S05]  /*2fe0*/  F2FP.F16.F32.PACK_AB R6, RZ, R6 ;  /* 0x00000006ff06723e */ /* 0x000fca00000000ff */
[----:B------:R0:W-:Y:S01]  /*2ff0*/  @P3 STG.E.U16 desc[UR12][R14.64+0x72], R6 ;  /* 0x000072060e003986 */ /* 0x0001e2000c10150c */
[----:B------:R-:W-:Y:S05]  /*3000*/  @!P0 BRA `(.L_x_86) ;  /* 0x0000000000048947 */ /* 0x000fea0003800000 */
[----:B------:R1:W5:Y:S02]  /*3010*/  LDG.E.LTC128B.U16 R18, desc[UR12][R8.64+0x70] ;  /* 0x0000700c08127981 */ /* 0x000364000c1e1520 */
.L_x_86:
[----:B------:R-:W-:Y:S05]  /*3020*/  BSYNC B0 ;  /* 0x0000000000007941 */ /* 0x000fea0003800000 */
.L_x_85:
[----:B-----5:R-:W-:Y:S01]  /*3030*/  HADD2.F32 R3, -RZ, R18.H0_H0 ;  /* 0x20000012ff037230 */ /* 0x020fe20000004100 */
[----:B------:R-:W-:Y:S01]  /*3040*/  ISETP.GT.AND P1, PT, R4, 0x8, P1 ;  /* 0x000000080400780c */ /* 0x000fe20000f24270 */
[----:B------:R-:W-:Y:S01]  /*3050*/  @P0 IMAD.MOV.U32 R4, RZ, RZ, R10 ;  /* 0x000000ffff040224 */ /* 0x000fe200078e000a */
[----:B------:R-:W-:Y:S01]  /*3060*/  BSSY B0, `(.L_x_87) ;  /* 0x0000008000007945 */ /* 0x000fe20003800000 */
[----:B------:R-:W-:Y:S02]  /*3070*/  @P0 IMAD.MOV.U32 R5, RZ, RZ, R11 ;  /* 0x000000ffff050224 */ /* 0x000fe400078e000b */
[----:B------:R-:W-:-:S04]  /*3080*/  FMUL R3, R3, R2 ;  /* 0x0000000203037220 */ /* 0x000fc80000400000 */
[----:B------:R-:W-:-:S05]  /*3090*/  FFMA R3, R54, R0, R3 ;  /* 0x0000000036037223 */ /* 0x000fca0000000003 */
[----:B------:R-:W-:-:S05]  /*30a0*/  F2FP.F16.F32.PACK_AB R3, RZ, R3 ;  /* 0x00000003ff03723e */ /* 0x000fca00000000ff */
[----:B------:R3:W-:Y:S01]  /*30b0*/  @P0 STG.E.U16 desc[UR12][R4.64+0x70], R3 ;  /* 0x0000700304000986 */ /* 0x0007e2000c10150c */
[----:B------:R-:W-:Y:S05]  /*30c0*/  @!P1 BRA `(.L_x_88) ;  /* 0x0000000000049947 */ /* 0x000fea0003800000 */
[----:B------:R4:W5:Y:S02]  /*30d0*/  LDG.E.LTC128B.U16 R18, desc[UR12][R8.64+0x72] ;  /* 0x0000720c08127981 */ /* 0x000964000c1e1520 */
.L_x_88:
[----:B------:R-:W-:Y:S05]  /*30e0*/  BSYNC B0 ;  /* 0x0000000000007941 */ /* 0x000fea0003800000 */
.L_x_87:
[----:B---3-5:R-:W-:-:S05]  /*30f0*/  HADD2.F32 R3, -RZ, R18.H0_H0 ;  /* 0x20000012ff037230 */ /* 0x028fca0000004100 */
[----:B------:R-:W-:-:S04]  /*3100*/  FMUL R2, R3, R2 ;  /* 0x0000000203027220 */ /* 0x000fc80000400000 */
[----:B------:R-:W-:Y:S01]  /*3110*/  FFMA R2, R55, R0, R2 ;  /* 0x0000000037027223 */ /* 0x000fe20000000002 */
[----:B------:R-:W-:Y:S06]  /*3120*/  @!P1 EXIT ;  /* 0x000000000000994d */ /* 0x000fec0003800000 */
[----:B------:R-:W-:-:S05]  /*3130*/  F2FP.F16.F32.PACK_AB R2, RZ, R2 ;  /* 0x00000002ff02723e */ /* 0x000fca00000000ff */
[----:B------:R-:W-:Y:S01]  /*3140*/  STG.E.U16 desc[UR12][R10.64+0x72], R2 ;  /* 0x000072020a007986 */ /* 0x000fe2000c10150c */
[----:B------:R-:W-:Y:S05]  /*3150*/  EXIT ;  /* 0x000000000000794d */ /* 0x000fea0003800000 */
.L_x_28:
[----:B------:R-:W-:Y:S01]  /*3160*/  ISETP.GT.AND P3, PT, R3, 0x1, PT ;  /* 0x000000010300780c */ /* 0x000fe20003f64270 */
[----:B------:R-:W-:Y:S01]  /*3170*/  ULDC.64 UR4, c[0x0][0x5c8] ;  /* 0x0001720000047ab9 */ /* 0x000fe20000000a00 */
[-C--:B--2---:R-:W-:Y:S01]  /*3180*/  FMUL R24, R24, R0.reuse ;  /* 0x0000000018187220 */ /* 0x084fe20000400000 */
[-C--:B------:R-:W-:Y:S01]  /*3190*/  FMUL R25, R25, R0.reuse ;  /* 0x0000000019197220 */ /* 0x080fe20000400000 */
[----:B------:R-:W-:Y:S01]  /*31a0*/  ISETP.GT.AND P4, PT, R4, RZ, P3 ;  /* 0x000000ff0400720c */ /* 0x000fe20001f84270 */
[-C--:B------:R-:W-:Y:S01]  /*31b0*/  FMUL R26, R26, R0.reuse ;  /* 0x000000001a1a7220 */ /* 0x080fe20000400000 */
[----:B------:R-:W-:Y:S01]  /*31c0*/  LEA R6, P1, R12, UR4, 0x1 ;  /* 0x000000040c067c11 */ /* 0x000fe2000f8208ff */
[----:B------:R-:W-:Y:S01]  /*31d0*/  FMUL R27, R27, R0 ;  /* 0x000000001b1b7220 */ /* 0x000fe20000400000 */
[----:B------:R-:W-:Y:S01]  /*31e0*/  F2FP.F16.F32.PACK_AB R24, RZ, R24 ;  /* 0x00000018ff18723e */ /* 0x000fe200000000ff */
[-C--:B------:R-:W-:Y:S01]  /*31f0*/  FMUL R28, R28, R0.reuse ;  /* 0x000000001c1c7220 */ /* 0x080fe20000400000 */
[----:B------:R-:W-:Y:S01]  /*3200*/  LEA.HI.X R7, R12, UR5, R19, 0x1, P1 ;  /* 0x000000050c077c11 */ /* 0x000fe200088f0c13 */
[-C--:B------:R-:W-:Y:S01]  /*3210*/  FMUL R29, R29, R0.reuse ;  /* 0x000000001d1d7220 */ /* 0x080fe20000400000 */
[----:B------:R-:W-:Y:S01]  /*3220*/  F2FP.F16.F32.PACK_AB R25, RZ, R25 ;  /* 0x00000019ff19723e */ /* 0x000fe200000000ff */
[-C--:B------:R-:W-:Y:S01]  /*3230*/  FMUL R30, R30, R0.reuse ;  /* 0x000000001e1e7220 */ /* 0x080fe20000400000 */
[----:B------:R-:W-:Y:S01]  /*3240*/  SHF.L.U64.HI R5, R17, 0x1, R16 ;  /* 0x0000000111057819 */ /* 0x000fe20000010210 */
[----:B------:R-:W-:Y:S01]  /*3250*/  @P2 STG.E.U16 desc[UR12][R6.64], R24 ;  /* 0x0000001806002986 */ /* 0x000fe2000c10150c */
[----:B------:R-:W-:Y:S01]  /*3260*/  ISETP.GT.AND P2, PT, R4, 0x8, P0 ;  /* 0x000000080400780c */ /* 0x000fe20000744270 */
[----:B------:R-:W-:Y:S01]  /*3270*/  FMUL R31, R31, R0 ;  /* 0x000000001f1f7220 */ /* 0x000fe20000400000 */
[----:B------:R-:W-:Y:S01]  /*3280*/  ISETP.GT.AND P1, PT, R3, 0x8, PT ;  /* 0x000000080300780c */ /* 0x000fe20003f24270 */
[----:B------:R-:W-:Y:S01]  /*3290*/  @P4 STG.E.U16 desc[UR12][R6.64+0x2], R25 ;  /* 0x0000021906004986 */ /* 0x000fe2000c10150c */
[----:B------:R-:W-:Y:S01]  /*32a0*/  LEA R8, P4, R17, R6, 0x1 ;  /* 0x0000000611087211 */ /* 0x000fe200078808ff */
[-C--:B------:R-:W-:Y:S01]  /*32b0*/  FMUL R32, R32, R0.reuse ;  /* 0x0000000020207220 */ /* 0x080fe20000400000 */
[C---:B------:R-:W-:Y:S01]  /*32c0*/  ISETP.GT.AND P3, PT, R4.reuse, 0x8, P3 ;  /* 0x000000080400780c */ /* 0x040fe20001f64270 */
[-C--:B------:R-:W-:Y:S01]  /*32d0*/  FMUL R33, R33, R0.reuse ;  /* 0x0000000021217220 */ /* 0x080fe20000400000 */
[----:B------:R-:W-:Y:S01]  /*32e0*/  ISETP.GT.AND P0, PT, R3, 0x9, PT ;  /* 0x000000090300780c */ /* 0x000fe20003f04270 */
[----:B------:R-:W-:Y:S01]  /*32f0*/  IMAD.X R9, R5, 0x1, R7, P4 ;  /* 0x0000000105097824 */ /* 0x000fe200020e0607 */
[----:B------:R-:W-:Y:S01]  /*3300*/  ISETP.GT.AND P5, PT, R4, RZ, P1 ;  /* 0x000000ff0400720c */ /* 0x000fe20000fa4270 */
[-C--:B------:R-:W-:Y:S01]  /*3310*/  FMUL R34, R34, R0.reuse ;  /* 0x0000000022227220 */ /* 0x080fe20000400000 */
[----:B------:R-:W-:Y:S01]  /*3320*/  ISETP.GT.AND P4, PT, R4, RZ, P0 ;  /* 0x000000ff0400720c */ /* 0x000fe20000784270 */
[----:B------:R-:W-:Y:S01]  /*3330*/  FMUL R35, R35, R0 ;  /* 0x0000000023237220 */ /* 0x000fe20000400000 */
[----:B------:R-:W-:Y:S01]  /*3340*/  F2FP.F16.F32.PACK_AB R26, RZ, R26 ;  /* 0x0000001aff1a723e */ /* 0x000fe200000000ff */
[-C--:B------:R-:W-:Y:S01]  /*3350*/  FMUL R36, R36, R0.reuse ;  /* 0x0000000024247220 */ /* 0x080fe20000400000 */
[----:B------:R-:W-:Y:S01]  /*3360*/  F2FP.F16.F32.PACK_AB R27, RZ, R27 ;  /* 0x0000001bff1b723e */ /* 0x000fe200000000ff */
[----:B------:R-:W-:Y:S01]  /*3370*/  FMUL R37, R37, R0 ;  /* 0x0000000025257220 */ /* 0x000fe20000400000 */
[----:B------:R-:W-:Y:S01]  /*3380*/  F2FP.F16.F32.PACK_AB R28, RZ, R28 ;  /* 0x0000001cff1c723e */ /* 0x000fe200000000ff */
[----:B------:R-:W-:Y:S01]  /*3390*/  @P2 STG.E.U16 desc[UR12][R8.64], R26 ;  /* 0x0000001a08002986 */ /* 0x000fe2000c10150c */
[----:B------:R-:W-:Y:S01]  /*33a0*/  F2FP.F16.F32.PACK_AB R29, RZ, R29 ;  /* 0x0000001dff1d723e */ /* 0x000fe200000000ff */
[-C--:B------:R-:W-:Y:S01]  /*33b0*/  FMUL R38, R38, R0.reuse ;  /* 0x0000000026267220 */ /* 0x080fe20000400000 */
[C---:B------:R-:W-:Y:S01]  /*33c0*/  ISETP.GT.AND P1, PT, R4.reuse, 0x8, P1 ;  /* 0x000000080400780c */ /* 0x040fe20000f24270 */
[----:B------:R-:W-:Y:S01]  /*33d0*/  @P3 STG.E.U16 desc[UR12][R8.64+0x2], R27 ;  /* 0x0000021b08003986 */ /* 0x000fe2000c10150c */
[----:B------:R-:W-:Y:S01]  /*33e0*/  ISETP.GT.AND P3, PT, R3, 0x10, PT ;  /* 0x000000100300780c */ /* 0x000fe20003f64270 */
[-C--:B------:R-:W-:Y:S01]  /*33f0*/  FMUL R39, R39, R0.reuse ;  /* 0x0000000027277220 */ /* 0x080fe20000400000 */
[----:B------:R-:W-:Y:S01]  /*3400*/  ISETP.GT.AND P2, PT, R4, 0x8, P0 ;  /* 0x000000080400780c */ /* 0x000fe20000744270 */
[----:B------:R-:W-:Y:S01]  /*3410*/  @P5 STG.E.U16 desc[UR12][R6.64+0x10], R28 ;  /* 0x0000101c06005986 */ /* 0x000fe2000c10150c */
[----:B------:R-:W-:Y:S01]  /*3420*/  ISETP.GT.AND P0, PT, R3, 0x11, PT ;  /* 0x000000110300780c */ /* 0x000fe20003f04270 */
[----:B------:R-:W-:Y:S01]  /*3430*/  FMUL R40, R40, R0 ;  /* 0x0000000028287220 */ /* 0x000fe20000400000 */
[----:B------:R-:W-:Y:S01]  /*3440*/  F2FP.F16.F32.PACK_AB R30, RZ, R30 ;  /* 0x0000001eff1e723e */ /* 0x000fe200000000ff */
[----:B------:R-:W-:Y:S01]  /*3450*/  @P4 STG.E.U16 desc[UR12][R6.64+0x12], R29 ;  /* 0x0000121d06004986 */ /* 0x000fe2000c10150c */
[C---:B------:R-:W-:Y:S01]  /*3460*/  ISETP.GT.AND P4, PT, R4.reuse, RZ, P3 ;  /* 0x000000ff0400720c */ /* 0x040fe20001f84270 */
[-C--:B------:R-:W-:Y:S01]  /*3470*/  FMUL R41, R41, R0.reuse ;  /* 0x0000000029297220 */ /* 0x080fe20000400000 */
[----:B------:R-:W-:Y:S01]  /*3480*/  ISETP.GT.AND P5, PT, R4, RZ, P0 ;  /* 0x000000ff0400720c */ /* 0x000fe200007a4270 */
[----:B------:R-:W-:Y:S01]  /*3490*/  @P1 STG.E.U16 desc[UR12][R8.64+0x10], R30 ;  /* 0x0000101e08001986 */ /* 0x000fe2000c10150c */
[----:B------:R-:W-:Y:S01]  /*34a0*/  F2FP.F16.F32.PACK_AB R31, RZ, R31 ;  /* 0x0000001fff1f723e */ /* 0x000fe200000000ff */
[----:B------:R-:W-:Y:S01]  /*34b0*/  FMUL R42, R42, R0 ;  /* 0x000000002a2a7220 */ /* 0x000fe20000400000 */
[----:B------:R-:W-:Y:S01]  /*34c0*/  F2FP.F16.F32.PACK_AB R32, RZ, R32 ;  /* 0x00000020ff20723e */ /* 0x000fe200000000ff */
[-C--:B------:R-:W-:Y:S01]  /*34d0*/  FMUL R43, R43, R0.reuse ;  /* 0x000000002b2b7220 */ /* 0x080fe20000400000 */
[----:B------:R-:W-:Y:S01]  /*34e0*/  F2FP.F16.F32.PACK_AB R33, RZ, R33 ;  /* 0x00000021ff21723e */ /* 0x000fe200000000ff */
[----:B------:R-:W-:Y:S01]  /*34f0*/  @P2 STG.E.U16 desc[UR12][R8.64+0x12], R31 ;  /* 0x0000121f08002986 */ /* 0x000fe2000c10150c */
[----:B------:R-:W-:Y:S01]  /*3500*/  ISETP.GT.AND P3, PT, R4, 0x8, P3 ;  /* 0x000000080400780c */ /* 0x000fe20001f64270 */
[-C--:B------:R-:W-:Y:S01]  /*3510*/  FMUL R44, R44, R0.reuse ;  /* 0x000000002c2c7220 */ /* 0x080fe20000400000 */
[----:B------:R-:W-:Y:S01]  /*3520*/  ISETP.GT.AND P1, PT, R3, 0x18, PT ;  /* 0x000000180300780c */ /* 0x000fe20003f24270 */
[----:B------:R-:W-:Y:S01]  /*3530*/  @P4 STG.E.U16 desc[UR12][R6.64+0x20], R32 ;  /* 0x0000202006004986 */ /* 0x000fe2000c10150c */
[C---:B------:R-:W-:Y:S01]  /*3540*/  ISETP.GT.AND P0, PT, R4.reuse, 0x8, P0 ;  /* 0x000000080400780c */ /* 0x040fe20000704270 */
[-C--:B------:R-:W-:Y:S01]  /*3550*/  FMUL R45, R45, R0.reuse ;  /* 0x000000002d2d7220 */ /* 0x080fe20000400000 */
[----:B------:R-:W-:Y:S01]  /*3560*/  ISETP.GT.AND P2, PT, R3, 0x19, PT ;  /* 0x000000190300780c */ /* 0x000fe20003f44270 */
[----:B------:R-:W-:Y:S01]  /*3570*/  @P5 STG.E.U16 desc[UR12][R6.64+0x22], R33 ;  /* 0x0000222106005986 */ /* 0x000fe2000c10150c */
        /* <DEDUP_REMOVED lines=12> */
[----:B------:R-:W-:Y:S01]  /*3640*/  ISETP.GT.AND P3, PT, R3, 0x20, PT ;  /* 0x000000200300780c */ /* 0x000fe20003f64270 */
[----:B------:R-:W-:Y:S01]  /*3650*/  @P0 STG.E.U16 desc[UR12][R8.64+0x22], R35 ;  /* 0x0000222308000986 */ /* 0x000fe2000c10150c */
[C---:B------:R-:W-:Y:S01]  /*3660*/  ISETP.GT.AND P1, PT, R4.reuse, 0x8, P1 ;  /* 0x000000080400780c */ /* 0x040fe20000f24270 */
[-C--:B------:R-:W-:Y:S01]  /*3670*/  FMUL R51, R51, R0.reuse ;  /* 0x0000000033337220 */ /* 0x080fe20000400000 */
[----:B------:R-:W-:Y:S01]  /*3680*/  ISETP.GT.AND P0, PT, R3, 0x21, PT ;  /* 0x000000210300780c */ /* 0x000fe20003f04270 */
[----:B------:R-:W-:Y:S01]  /*3690*/  @P4 STG.E.U16 desc[UR12][R6.64+0x30], R36 ;  /* 0x0000302406004986 */ /* 0x000fe2000c10150c */
[----:B------:R-:W-:Y:S01]  /*36a0*/  ISETP.GT.AND P2, PT, R4, 0x8, P2 ;  /* 0x000000080400780c */ /* 0x000fe20001744270 */
[-C--:B------:R-:W-:Y:S01]  /*36b0*/  FMUL R52, R52, R0.reuse ;  /* 0x0000000034347220 */ /* 0x080fe20000400000 */
[C---:B------:R-:W-:Y:S01]  /*36c0*/  ISETP.GT.AND P4, PT, R4.reuse, RZ, P3 ;  /* 0x000000ff0400720c */ /* 0x040fe20001f84270 */
[----:B------:R-:W-:Y:S01]  /*36d0*/  @P5 STG.E.U16 desc[UR12][R6.64+0x32], R37 ;  /* 0x0000322506005986 */ /* 0x000fe2000c10150c */
        /* <DEDUP_REMOVED lines=8> */
[----:B------:R-:W-:-:S02]  /*3760*/  F2FP.F16.F32.PACK_AB R41, RZ, R41 ;  /* 0x00000029ff29723e */ /* 0x000fc400000000ff */
[C---:B------:R-:W-:Y:S01]  /*3770*/  ISETP.GT.AND P3, PT, R4.reuse, 0x8, P3 ;  /* 0x000000080400780c */ /* 0x040fe20001f64270 */
[----:B------:R-:W-:Y:S01]  /*3780*/  @P2 STG.E.U16 desc[UR12][R8.64+0x32], R39 ;  /* 0x0000322708002986 */ /* 0x000fe2000c10150c */
[----:B------:R-:W-:Y:S02]  /*3790*/  ISETP.GT.AND P0, PT, R4, 0x8, P0 ;  /* 0x000000080400780c */ /* 0x000fe40000704270 */
[----:B------:R-:W-:Y:S01]  /*37a0*/  F2FP.F16.F32.PACK_AB R42, RZ, R42 ;  /* 0x0000002aff2a723e */ /* 0x000fe200000000ff */
[----:B------:R-:W-:Y:S01]  /*37b0*/  @P4 STG.E.U16 desc[UR12][R6.64+0x40], R40 ;  /* 0x0000402806004986 */ /* 0x000fe2000c10150c */
[C---:B------:R-:W-:Y:S02]  /*37c0*/  ISETP.GT.AND P4, PT, R3.reuse, 0x28, PT ;  /* 0x000000280300780c */ /* 0x040fe40003f84270 */
[----:B------:R-:W-:Y:S01]  /*37d0*/  F2FP.F16.F32.PACK_AB R43, RZ, R43 ;  /* 0x0000002bff2b723e */ /* 0x000fe200000000ff */
[----:B------:R-:W-:Y:S01]  /*37e0*/  @P5 STG.E.U16 desc[UR12][R6.64+0x42], R41 ;  /* 0x0000422906005986 */ /* 0x000fe2000c10150c */
[----:B------:R-:W-:-:S02]  /*37f0*/  ISETP.GT.AND P5, PT, R3, 0x29, PT ;  /* 0x000000290300780c */ /* 0x000fc40003fa4270 */
[C---:B------:R-:W-:Y:S01]  /*3800*/  ISETP.GT.AND P1, PT, R4.reuse, RZ, P4 ;  /* 0x000000ff0400720c */ /* 0x040fe20002724270 */
[----:B------:R-:W-:Y:S01]  /*3810*/  @P3 STG.E.U16 desc[UR12][R8.64+0x40], R42 ;  /* 0x0000402a08003986 */ /* 0x000fe2000c10150c */
[----:B------:R-:W-:Y:S02]  /*3820*/  ISETP.GT.AND P6, PT, R4, RZ, P5 ;  /* 0x000000ff0400720c */ /* 0x000fe40002fc4270 */
[----:B------:R-:W-:Y:S01]  /*3830*/  F2FP.F16.F32.PACK_AB R44, RZ, R44 ;  /* 0x0000002cff2c723e */ /* 0x000fe200000000ff */
[----:B------:R-:W-:Y:S01]  /*3840*/  @P0 STG.E.U16 desc[UR12][R8.64+0x42], R43 ;  /* 0x0000422b08000986 */ /* 0x000fe2000c10150c */
[C---:B------:R-:W-:Y:S02]  /*3850*/  ISETP.GT.AND P3, PT, R3.reuse, 0x30, PT ;  /* 0x000000300300780c */ /* 0x040fe40003f64270 */
[C---:B------:R-:W-:Y:S02]  /*3860*/  ISETP.GT.AND P2, PT, R3.reuse, 0x31, PT ;  /* 0x000000310300780c */ /* 0x040fe40003f44270 */
[----:B------:R-:W-:-:S02]  /*3870*/  ISETP.GT.AND P0, PT, R3, 0x39, PT ;  /* 0x000000390300780c */ /* 0x000fc40003f04270 */
[C---:B------:R-:W-:Y:S01]  /*3880*/  ISETP.GT.AND P4, PT, R4.reuse, 0x8, P4 ;  /* 0x000000080400780c */ /* 0x040fe20002784270 */
[----:B------:R-:W-:Y:S01]  /*3890*/  @P1 STG.E.U16 desc[UR12][R6.64+0x50], R44 ;  /* 0x0000502c06001986 */ /* 0x000fe2000c10150c */
[----:B------:R-:W-:Y:S01]  /*38a0*/  ISETP.GT.AND P1, PT, R3, 0x38, PT ;  /* 0x000000380300780c */ /* 0x000fe20003f24270 */
[----:B------:R-:W-:Y:S01]  /*38b0*/  @P6 IMAD.MOV.U32 R2, RZ, RZ, R6 ;  /* 0x000000ffff026224 */ /* 0x000fe200078e0006 */
[----:B------:R-:W-:Y:S01]  /*38c0*/  F2FP.F16.F32.PACK_AB R45, RZ, R45 ;  /* 0x0000002dff2d723e */ /* 0x000fe200000000ff */
[----:B------:R-:W-:Y:S01]  /*38d0*/  @P6 IMAD.MOV.U32 R3, RZ, RZ, R7 ;  /* 0x000000ffff036224 */ /* 0x000fe200078e0007 */
[----:B------:R-:W-:Y:S02]  /*38e0*/  F2FP.F16.F32.PACK_AB R46, RZ, R46 ;  /* 0x0000002eff2e723e */ /* 0x000fe400000000ff */
[----:B------:R-:W-:Y:S02]  /*38f0*/  F2FP.F16.F32.PACK_AB R47, RZ, R47 ;  /* 0x0000002fff2f723e */ /* 0x000fe400000000ff */
[----:B------:R0:W-:Y:S01]  /*3900*/  @P6 STG.E.U16 desc[UR12][R2.64+0x52], R45 ;  /* 0x0000522d02006986 */ /* 0x0001e2000c10150c */
[----:B------:R-:W-:-:S02]  /*3910*/  ISETP.GT.AND P6, PT, R4, 0x8, P5 ;  /* 0x000000080400780c */ /* 0x000fc40002fc4270 */
[C---:B------:R-:W-:Y:S02]  /*3920*/  ISETP.GT.AND P5, PT, R4.reuse, RZ, P3 ;  /* 0x000000ff0400720c */ /* 0x040fe40001fa4270 */
[----:B------:R-:W-:Y:S02]  /*3930*/  ISETP.GT.AND P3, PT, R4, 0x8, P3 ;  /* 0x000000080400780c */ /* 0x000fe40001f64270 */
[----:B------:R-:W-:Y:S02]  /*3940*/  F2FP.F16.F32.PACK_AB R48, RZ, R48 ;  /* 0x00000030ff30723e */ /* 0x000fe400000000ff */
[----:B------:R-:W-:Y:S02]  /*3950*/  F2FP.F16.F32.PACK_AB R49, RZ, R49 ;  /* 0x00000031ff31723e */ /* 0x000fe400000000ff */
[----:B------:R-:W-:Y:S01]  /*3960*/  F2FP.F16.F32.PACK_AB R50, RZ, R50 ;  /* 0x00000032ff32723e */ /* 0x000fe200000000ff */
[----:B0-----:R-:W-:Y:S01]  /*3970*/  @P4 IMAD.MOV.U32 R2, RZ, RZ, R8 ;  /* 0x000000ffff024224 */ /* 0x001fe200078e0008 */
[----:B------:R-:W-:Y:S01]  /*3980*/  F2FP.F16.F32.PACK_AB R51, RZ, R51 ;  /* 0x00000033ff33723e */ /* 0x000fe200000000ff */
[----:B------:R-:W-:Y:S01]  /*3990*/  @P4 IMAD.MOV.U32 R3, RZ, RZ, R9 ;  /* 0x000000ffff034224 */ /* 0x000fe200078e0009 */
[----:B------:R-:W-:-:S02]  /*39a0*/  F2FP.F16.F32.PACK_AB R52, RZ, R52 ;  /* 0x00000034ff34723e */ /* 0x000fc400000000ff */
[----:B------:R-:W-:Y:S02]  /*39b0*/  F2FP.F16.F32.PACK_AB R53, RZ, R53 ;  /* 0x00000035ff35723e */ /* 0x000fe400000000ff */
[----:B------:R0:W-:Y:S01]  /*39c0*/  @P4 STG.E.U16 desc[UR12][R2.64+0x50], R46 ;  /* 0x0000502e02004986 */ /* 0x0001e2000c10150c */
[C---:B------:R-:W-:Y:S02]  /*39d0*/  ISETP.GT.AND P4, PT, R4.reuse, RZ, P2 ;  /* 0x000000ff0400720c */ /* 0x040fe40001784270 */
[----:B------:R-:W-:Y:S02]  /*39e0*/  ISETP.GT.AND P2, PT, R4, 0x8, P2 ;  /* 0x000000080400780c */ /* 0x000fe40001744270 */
[----:B------:R-:W-:Y:S01]  /*39f0*/  F2FP.F16.F32.PACK_AB R54, RZ, R54 ;  /* 0x00000036ff36723e */ /* 0x000fe200000000ff */
[----:B0-----:R-:W-:Y:S02]  /*3a00*/  @P6 IMAD.MOV.U32 R2, RZ, RZ, R8 ;  /* 0x000000ffff026224 */ /* 0x001fe400078e0008 */
[----:B------:R-:W-:-:S05]  /*3a10*/  @P6 IMAD.MOV.U32 R3, RZ, RZ, R9 ;  /* 0x000000ffff036224 */ /* 0x000fca00078e0009 */
[----:B------:R0:W-:Y:S01]  /*3a20*/  @P6 STG.E.U16 desc[UR12][R2.64+0x52], R47 ;  /* 0x0000522f02006986 */ /* 0x0001e2000c10150c */
[C---:B------:R-:W-:Y:S02]  /*3a30*/  ISETP.GT.AND P6, PT, R4.reuse, RZ, P0 ;  /* 0x000000ff0400720c */ /* 0x040fe400007c4270 */
[----:B------:R-:W-:Y:S01]  /*3a40*/  ISETP.GT.AND P0, PT, R4, 0x8, P0 ;  /* 0x000000080400780c */ /* 0x000fe20000704270 */
[----:B0-----:R-:W-:Y:S02]  /*3a50*/  @P5 IMAD.MOV.U32 R2, RZ, RZ, R6 ;  /* 0x000000ffff025224 */ /* 0x001fe400078e0006 */
[----:B------:R-:W-:-:S05]  /*3a60*/  @P5 IMAD.MOV.U32 R3, RZ, RZ, R7 ;  /* 0x000000ffff035224 */ /* 0x000fca00078e0007 */
[----:B------:R0:W-:Y:S01]  /*3a70*/  @P5 STG.E.U16 desc[UR12][R2.64+0x60], R48 ;  /* 0x0000603002005986 */ /* 0x0001e2000c10150c */
[C---:B------:R-:W-:Y:S02]  /*3a80*/  ISETP.GT.AND P5, PT, R4.reuse, RZ, P1 ;  /* 0x000000ff0400720c */ /* 0x040fe40000fa4270 */
[----:B------:R-:W-:Y:S01]  /*3a90*/  ISETP.GT.AND P1, PT, R4, 0x8, P1 ;  /* 0x000000080400780c */ /* 0x000fe20000f24270 */
[----:B0-----:R-:W-:Y:S02]  /*3aa0*/  @P4 IMAD.MOV.U32 R2, RZ, RZ, R6 ;  /* 0x000000ffff024224 */ /* 0x001fe400078e0006 */
[----:B------:R-:W-:-:S05]  /*3ab0*/  @P4 IMAD.MOV.U32 R3, RZ, RZ, R7 ;  /* 0x000000ffff034224 */ /* 0x000fca00078e0007 */
[----:B------:R0:W-:Y:S02]  /*3ac0*/  @P4 STG.E.U16 desc[UR12][R2.64+0x62], R49 ;  /* 0x0000623102004986 */ /* 0x0001e4000c10150c */
        /* <DEDUP_REMOVED lines=8> */
[----:B------:R0:W-:Y:S04]  /*3b50*/  @P5 STG.E.U16 desc[UR12][R2.64+0x70], R52 ;  /* 0x0000703402005986 */ /* 0x0001e8000c10150c */
[----:B------:R1:W-:Y:S01]  /*3b60*/  @P6 STG.E.U16 desc[UR12][R6.64+0x72], R53 ;  /* 0x0000723506006986 */ /* 0x0003e2000c10150c */
[----:B0-----:R-:W-:Y:S02]  /*3b70*/  @P1 IMAD.MOV.U32 R2, RZ, RZ, R8 ;  /* 0x000000ffff021224 */ /* 0x001fe400078e0008 */
[----:B------:R-:W-:-:S05]  /*3b80*/  @P1 IMAD.MOV.U32 R3, RZ, RZ, R9 ;  /* 0x000000ffff031224 */ /* 0x000fca00078e0009 */
[----:B------:R1:W-:Y:S01]  /*3b90*/  @P1 STG.E.U16 desc[UR12][R2.64+0x70], R54 ;  /* 0x0000703602001986 */ /* 0x0003e2000c10150c */
[----:B------:R-:W-:Y:S05]  /*3ba0*/  @!P0 EXIT ;  /* 0x000000000000894d */ /* 0x000fea0003800000 */
[----:B------:R-:W-:-:S05]  /*3bb0*/  F2FP.F16.F32.PACK_AB R0, RZ, R0 ;  /* 0x00000000ff00723e */ /* 0x000fca00000000ff */
[----:B------:R-:W-:Y:S01]  /*3bc0*/  STG.E.U16 desc[UR12][R8.64+0x72], R0 ;  /* 0x0000720008007986 */ /* 0x000fe2000c10150c */
[----:B------:R-:W-:Y:S05]  /*3bd0*/  EXIT ;  /* 0x000000000000794d */ /* 0x000fea0003800000 */
.L_x_14:
[----:B------:R-:W-:-:S13]  /*3be0*/  ISETP.NE.AND P0, PT, R17, RZ, PT ;  /* 0x000000ff1100720c */ /* 0x000fda0003f05270 */
[----:B------:R-:W-:Y:S05]  /*3bf0*/  @P0 EXIT ;  /* 0x000000000000094d */ /* 0x000fea0003800000 */
[----:B------:R-:W-:-:S13]  /*3c00*/  ELECT P0, URZ, PT ;  /* 0x00000000003f782f */ /* 0x000fda0003800000 */
[----:B------:R-:W-:Y:S05]  /*3c10*/  @!P0 BRA `(.L_x_89) ;  /* 0x0000000400c48947 */ /* 0x000fea0003800000 */
[----:B------:R-:W-:-:S13]  /*3c20*/  ISETP.GE.AND P0, PT, R13, 0x1, PT ;  /* 0x000000010d00780c */ /* 0x000fda0003f06270 */
[----:B------:R-:W-:Y:S05]  /*3c30*/  @!P0 BRA `(.L_x_89) ;  /* 0x0000000400bc8947 */ /* 0x000fea0003800000 */
[----:B---3-5:R-:W2:Y:S01]  /*3c40*/  S2R R2, SR_CgaCtaId ;  /* 0x0000000000027919 */ /* 0x028ea20000008800 */
[----:B------:R-:W-:Y:S01]  /*3c50*/  IMAD.SHL.U32 R23, R9, 0x40, RZ ;  /* 0x0000004009177824 */ /* 0x000fe200078e00ff */
[----:B------:R-:W-:Y:S01]  /*3c60*/  ULDC UR4, c[0x0][0x384] ;  /* 0x0000e10000047ab9 */ /* 0x000fe20000000800 */
[----:B------:R-:W-:Y:S01]  /*3c70*/  LOP3.LUT P0, RZ, R8, 0x1f, RZ, 0xc0, !PT ;  /* 0x0000001f08ff7812 */ /* 0x000fe2000780c0ff */
[----:B------:R-:W-:Y:S01]  /*3c80*/  IMAD R4, R4, R5, RZ ;  /* 0x0000000504047224 */ /* 0x000fe200078e02ff */
[----:B------:R-:W-:Y:S01]  /*3c90*/  ULDC UR5, c[0x0][0x388] ;  /* 0x0000e20000057ab9 */ /* 0x000fe20000000800 */
[C---:B------:R-:W-:Y:S01]  /*3ca0*/  ISETP.NE.AND P1, PT, R12.reuse, RZ, PT ;  /* 0x000000ff0c00720c */ /* 0x040fe20003f25270 */
[----:B------:R-:W-:Y:S01]  /*3cb0*/  IMAD.MOV.U32 R3, RZ, RZ, 0x1 ;  /* 0x00000001ff037424 */ /* 0x000fe200078e00ff */
[----:B------:R-:W-:Y:S01]  /*3cc0*/  ISETP.NE.OR P0, PT, R12, RZ, !P0 ;  /* 0x000000ff0c00720c */ /* 0x000fe20004705670 */
[----:B------:R-:W-:Y:S01]  /*3cd0*/  IMAD.MOV.U32 R5, RZ, RZ, RZ ;  /* 0x000000ffff057224 */ /* 0x000fe200078e00ff */
[----:B------:R-:W-:-:S02]  /*3ce0*/  LOP3.LUT R20, R6, 0x2, RZ, 0xfc, !PT ;  /* 0x0000000206147812 */ /* 0x000fc400078efcff */
[----:B------:R-:W-:Y:S01]  /*3cf0*/  CS2R R8, SRZ ;  /* 0x0000000000087805 */ /* 0x000fe2000001ff00 */
[----:B------:R-:W-:Y:S02]  /*3d00*/  IMAD.MOV.U32 R7, RZ, RZ, RZ ;  /* 0x000000ffff077224 */ /* 0x000fe400078e00ff */
[----:B------:R-:W-:Y:S02]  /*3d10*/  IMAD R4, R15, R4, 0x1 ;  /* 0x000000010f047424 */ /* 0x000fe400078e0204 */
[----:B--2---:R-:W-:-:S05]  /*3d20*/  IMAD.SHL.U32 R0, R2, 0x20, RZ ;  /* 0x0000002002007824 */ /* 0x004fca00078e00ff */
[----:B------:R-:W-:-:S05]  /*3d30*/  LOP3.LUT R0, R0, 0x20, RZ, 0xc0, !PT ;  /* 0x0000002000007812 */ /* 0x000fca00078ec0ff */
[----:B------:R-:W-:Y:S02]  /*3d40*/  IMAD R11, R11, 0x40, R0 ;  /* 0x000000400b0b7824 */ /* 0x000fe400078e0200 */
[----:B------:R-:W-:Y:S02]  /*3d50*/  IMAD.SHL.U32 R0, R2, 0x400, RZ ;  /* 0x0000040002007824 */ /* 0x000fe400078e00ff */
[----:B------:R-:W-:-:S03]  /*3d60*/  IMAD.HI.U32 R2, R23, UR4, RZ ;  /* 0x0000000417027c27 */ /* 0x000fc6000f8e00ff */
[----:B------:R-:W-:Y:S02]  /*3d70*/  LOP3.LUT R0, R0, 0x400, RZ, 0xc0, !PT ;  /* 0x0000040000007812 */ /* 0x000fe400078ec0ff */
[----:B------:R-:W-:-:S07]  /*3d80*/  SHF.R.U32.HI R2, RZ, UR5, R2 ;  /* 0x00000005ff027c19 */ /* 0x000fce0008011602 */
.L_x_93:
[----:B------:R-:W0:Y:S01]  /*3d90*/  S2R R17, SR_CgaCtaId ;  /* 0x0000000000117919 */ /* 0x000e220000008800 */
[----:B------:R-:W-:-:S04]  /*3da0*/  MOV R10, 0x400 ;  /* 0x00000400000a7802 */ /* 0x000fc80000000f00 */
[----:B0-----:R-:W-:Y:S02]  /*3db0*/  LEA R12, R17, R10, 0x18 ;  /* 0x0000000a110c7211 */ /* 0x001fe400078ec0ff */
[----:B------:R-:W-:-:S03]  /*3dc0*/  SHF.L.U32 R10, R3, 0x1f, RZ ;  /* 0x0000001f030a7819 */ /* 0x000fc600000006ff */
[----:B------:R-:W-:-:S07]  /*3dd0*/  IMAD R21, R5, 0x8, R12 ;  /* 0x0000000805157824 */ /* 0x000fce00078e020c */
.L_x_90:
[----:B0-----:R0:W1:Y:S02]  /*3de0*/  SYNCS.PHASECHK.TRANS64.TRYWAIT P2, [R21+URZ+0x380e0], R10 ;  /* 0x0380e00a150075a7 */ /* 0x001064000804017f */
[----:B-1----:R-:W-:Y:S05]  /*3df0*/  @!P2 NANOSLEEP.SYNCS 0x989680 ;  /* 0x009896800000a95d */ /* 0x002fea0003900000 */
[----:B------:R-:W1:Y:S02]  /*3e00*/  @!P2 SYNCS.PHASECHK.TRANS64 P2, [R21+URZ+0x380e0], R10 ;  /* 0x0380e00a1500a5a7 */ /* 0x000e64000804007f */
[----:B-1----:R-:W-:Y:S05]  /*3e10*/  @!P2 BRA `(.L_x_90) ;  /* 0xfffffffc00f0a947 */ /* 0x002fea000383ffff */
[----:B0-----:R-:W0:Y:S02]  /*3e20*/  @!P1 LDC R10, c[0x0][0x500] ;  /* 0x00014000ff0a9b82 */ /* 0x001e240000000800 */
[----:B0-----:R0:W-:Y:S02]  /*3e30*/  @!P1 SYNCS.ARRIVE.TRANS64 RZ, [R21+URZ+0x38000], R10 ;  /* 0x0380000a15ff99a7 */ /* 0x0011e4000800003f */
[----:B0-----:R-:W-:-:S04]  /*3e40*/  PRMT R10, R20, 0x9910, RZ ;  /* 0x00009910140a7816 */ /* 0x001fc800000000ff */
[----:B------:R-:W-:-:S13]  /*3e50*/  ISETP.NE.AND P2, PT, R10, 0x2, PT ;  /* 0x000000020a00780c */ /* 0x000fda0003f45270 */
[----:B------:R-:W-:Y:S05]  /*3e60*/  @P2 BRA `(.L_x_91) ;  /* 0x0000000000042947 */ /* 0x000fea0003800000 */
[----:B------:R-:W-:Y:S01]  /*3e70*/  BPT.TRAP 0x1 ;  /* 0x000000040000795c */ /* 0x000fe20000300000 */
.L_x_91:
[----:B------:R-:W-:Y:S05]  /*3e80*/  @P0 BRA `(.L_x_92) ;  /* 0x0000000000040947 */ /* 0x000fea0003800000 */
[----:B------:R-:W-:Y:S01]  /*3e90*/  BPT.TRAP 0x1 ;  /* 0x000000040000795c */ /* 0x000fe20000300000 */
.L_x_92:
[----:B------:R-:W0:Y:S01]  /*3ea0*/  LDC R14, c[0x0][0x380] ;  /* 0x0000e000ff0e7b82 */ /* 0x000e220000000800 */
[----:B------:R-:W-:Y:S01]  /*3eb0*/  R2UR UR4, R2 ;  /* 0x00000000020472ca */ /* 0x000fe200000e0000 */
[----:B------:R-:W-:Y:S01]  /*3ec0*/  ULDC UR20, c[0x0][0x38c] ;  /* 0x0000e30000147ab9 */ /* 0x000fe20000000800 */
[----:B------:R-:W-:Y:S01]  /*3ed0*/  R2UR UR5, R23 ;  /* 0x00000000170572ca */ /* 0x000fe200000e0000 */
[----:B------:R-:W-:Y:S01]  /*3ee0*/  UISETP.NE.AND UP0, UPT, UR20, 0x1, UPT ;  /* 0x000000011400788c */ /* 0x000fe2000bf05270 */
[----:B------:R-:W-:Y:S01]  /*3ef0*/  IMAD R10, R5, 0x800, R0 ;  /* 0x00000800050a7824 */ /* 0x000fe200078e0200 */
[----:B------:R-:W-:Y:S01]  /*3f00*/  R2UR UR17, R21 ;  /* 0x00000000151172ca */ /* 0x000fe200000e0000 */
[----:B------:R-:W-:Y:S01]  /*3f10*/  VIADD R4, R4, 0xffffffff ;  /* 0xffffffff04047836 */ /* 0x000fe20000000000 */
[----:B------:R-:W1:Y:S01]  /*3f20*/  LDC.64 R16, c[0x0][0x3b8] ;  /* 0x0000ee00ff107b82 */ /* 0x000e620000000a00 */
[----:B------:R-:W-:Y:S01]  /*3f30*/  IMAD R10, R10, 0x2, R12 ;  /* 0x000000020a0a7824 */ /* 0x000fe200078e020c */
[----:B------:R-:W-:Y:S01]  /*3f40*/  R2UR UR9, R12 ;  /* 0x000000000c0972ca */ /* 0x000fe200000e0000 */
[C---:B------:R-:W-:Y:S01]  /*3f50*/  VIADD R12, R9.reuse, 0x1 ;  /* 0x00000001090c7836 */ /* 0x040fe20000000000 */
[----:B------:R-:W-:Y:S01]  /*3f60*/  R2UR UR18, R9 ;  /* 0x00000000091272ca */ /* 0x000fe200000e0000 */
[----:B------:R-:W-:Y:S01]  /*3f70*/  ULDC.64 UR24, c[0x0][0x198] ;  /* 0x0000660000187ab9 */ /* 0x000fe20000000a00 */
[----:B------:R-:W-:Y:S01]  /*3f80*/  R2UR UR8, R10 ;  /* 0x000000000a0872ca */ /* 0x000fe200000e0000 */
[----:B------:R-:W-:Y:S01]  /*3f90*/  @UP0 ULDC.64 UR10, c[0x0][0x390] ;  /* 0x0000e400000a0ab9 */ /* 0x000fe20000000a00 */
[----:B------:R-:W1:Y:S01]  /*3fa0*/  LDC.64 R18, c[0x0][0x3d8] ;  /* 0x0000f600ff127b82 */ /* 0x000e620000000a00 */
[----:B------:R-:W-:Y:S01]  /*3fb0*/  R2UR UR16, R5 ;  /* 0x00000000051072ca */ /* 0x000fe200000e0000 */
[----:B------:R-:W-:Y:S01]  /*3fc0*/  ULDC.64 UR14, c[0x0][0x3b0] ;  /* 0x0000ec00000e7ab9 */ /* 0x000fe20000000a00 */
[----:B------:R-:W-:Y:S01]  /*3fd0*/  R2UR UR12, R7 ;  /* 0x00000000070c72ca */ /* 0x000fe200000e0000 */
[----:B------:R-:W-:Y:S01]  /*3fe0*/  ULDC.64 UR22, c[0x0][0x3d0] ;  /* 0x0000f40000167ab9 */ /* 0x000fe20000000a00 */
[----:B------:R-:W-:Y:S01]  /*3ff0*/  R2UR UR13, R8 ;  /* 0x00000000080d72ca */ /* 0x000fe200000e0000 */
[----:B------:R-:W-:Y:S01]  /*4000*/  UIADD3 UR17, UR17, 0x38000, URZ ;  /* 0x0003800011117890 */ /* 0x000fe2000fffe03f */
[----:B------:R-:W-:Y:S01]  /*4010*/  ISETP.GT.AND P5, PT, R4, 0x1, PT ;  /* 0x000000010400780c */ /* 0x000fe20003fa4270 */
[----:B------:R-:W2:Y:S01]  /*4020*/  LDC R21, c[0x0][0x3c8] ;  /* 0x0000f200ff157b82 */ /* 0x000ea20000000800 */
[----:B0-----:R-:W-:Y:S01]  /*4030*/  ISETP.NE.AND P2, PT, R14, 0x1, PT ;  /* 0x000000010e00780c */ /* 0x001fe20003f45270 */
[----:B------:R-:W-:Y:S01]  /*4040*/  USHF.L.U32 UR18, UR18, 0x5, URZ ;  /* 0x0000000512127899 */ /* 0x000fe2000800063f */
[----:B------:R-:W-:Y:S01]  /*4050*/  VIADD R5, R5, 0x1 ;  /* 0x0000000105057836 */ /* 0x000fe20000000000 */
[----:B------:R-:W-:-:S02]  /*4060*/  UIADD3 UR8, UR8, 0x1c000, URZ ;  /* 0x0001c00008087890 */ /* 0x000fc4000fffe03f */
[----:B------:R-:W-:Y:S02]  /*4070*/  ULEA UR16, UR16, UR9, 0xc ;  /* 0x0000000910107291 */ /* 0x000fe4000f8e603f */
[C---:B------:R-:W-:Y:S01]  /*4080*/  ISETP.NE.AND P4, PT, R5.reuse, 0x1c, PT ;  /* 0x0000001c0500780c */ /* 0x040fe20003f85270 */
[----:B------:R-:W-:Y:S01]  /*4090*/  UMOV UR26, 0x30000 ;  /* 0x00030000001a7882 */ /* 0x000fe20000000000 */
[----:B------:R-:W-:Y:S01]  /*40a0*/  UMOV UR28, 0x0 ;  /* 0x00000000001c7882 */ /* 0x000fe20000000000 */
[----:B------:R-:W-:Y:S01]  /*40b0*/  UMOV UR29, 0x10000000 ;  /* 0x10000000001d7882 */ /* 0x000fe20000000000 */
[----:B------:R-:W-:Y:S01]  /*40c0*/  UMOV UR9, UR17 ;  /* 0x0000001100097c82 */ /* 0x000fe20008000000 */
[----:B------:R-:W-:Y:S01]  /*40d0*/  SEL R5, R5, RZ, P4 ;  /* 0x000000ff05057207 */ /* 0x000fe20002000000 */
[----:B------:R-:W-:Y:S01]  /*40e0*/  @P2 IMAD.U32 R22, RZ, RZ, UR4 ;  /* 0x00000004ff162e24 */ /* 0x000fe2000f8e00ff */
[----:B------:R-:W-:Y:S01]  /*40f0*/  UIADD3 UR4, UP1, UR24, 0xf0, URZ ;  /* 0x000000f018047890 */ /* 0x000fe2000ff3e03f */
[----:B-1----:R-:W-:Y:S01]  /*4100*/  IMAD R10, R7, R16, R18 ;  /* 0x00000010070a7224 */ /* 0x002fe200078e0212 */
[----:B------:R-:W-:Y:S01]  /*4110*/  UIADD3 UR24, UP2, UR24, 0x1f0, URZ ;  /* 0x000001f018187890 */ /* 0x000fe2000ff5e03f */
[----:B------:R-:W-:Y:S01]  /*4120*/  IMAD R9, R8, R17, R19 ;  /* 0x0000001108097224 */ /* 0x000fe200078e0213 */
[----:B------:R-:W-:-:S02]  /*4130*/  @P2 R2UR UR5, R22 ;  /* 0x00000000160522ca */ /* 0x000fc400000e0000 */
[----:B------:R-:W-:Y:S02]  /*4140*/  ISETP.NE.AND P2, PT, R12, R15, PT ;  /* 0x0000000f0c00720c */ /* 0x000fe40003f45270 */
[----:B------:R-:W-:Y:S01]  /*4150*/  PRMT R9, R10, 0x40, R9 ;  /* 0x000000400a097816 */ /* 0x000fe20000000009 */
[----:B------:R-:W-:Y:S01]  /*4160*/  VIADD R10, R7, 0x1 ;  /* 0x00000001070a7836 */ /* 0x000fe20000000000 */
[----:B------:R-:W-:-:S04]  /*4170*/  SEL R16, RZ, 0x1, P4 ;  /* 0x00000001ff107807 */ /* 0x000fc80002000000 */
[----:B------:R-:W-:-:S03]  /*4180*/  LOP3.LUT R3, R3, R16, RZ, 0x3c, !PT ;  /* 0x0000001003037212 */ /* 0x000fc600078e3cff */
[----:B------:R-:W-:Y:S02]  /*4190*/  UIADD3 UR6, -UR5, URZ, URZ ;  /* 0x0000003f05067290 */ /* 0x000fe4000fffe13f */
[----:B------:R-:W-:Y:S01]  /*41a0*/  UMOV UR21, UR5 ;  /* 0x0000000500157c82 */ /* 0x000fe20008000000 */
[----:B------:R-:W-:-:S03]  /*41b0*/  @P2 IMAD.MOV R10, RZ, RZ, R7 ;  /* 0x000000ffff0a2224 */ /* 0x000fc600078e0207 */
[----:B------:R-:W-:Y:S01]  /*41c0*/  IMAD R14, R14, UR6, R23 ;  /* 0x000000060e0e7c24 */ /* 0x000fe2000f8e0217 */
[----:B------:R-:W-:Y:S01]  /*41d0*/  UIMAD.WIDE.U32 UR6, UR5, UR10, URZ ;  /* 0x0000000a050672a5 */ /* 0x000fe2000f8e003f */
[----:B--2---:R-:W-:Y:S02]  /*41e0*/  ISETP.NE.AND P3, PT, R10, R21, PT ;  /* 0x000000150a00720c */ /* 0x004fe40003f65270 */
[----:B------:R-:W-:Y:S01]  /*41f0*/  UMOV UR10, UR18 ;  /* 0x00000012000a7c82 */ /* 0x000fe20008000000 */
[----:B------:R-:W-:Y:S01]  /*4200*/  @UP0 USHF.R.U32.HI UR21, URZ, UR11, UR7 ;  /* 0x0000000b3f150299 */ /* 0x000fe20008011607 */
[----:B------:R-:W-:Y:S01]  /*4210*/  R2UR UR19, R14 ;  /* 0x000000000e1372ca */ /* 0x000fe200000e0000 */
[----:B------:R-:W-:Y:S01]  /*4220*/  VIADD R14, R8, 0x1 ;  /* 0x00000001080e7836 */ /* 0x000fe20000000000 */
[----:B------:R-:W-:Y:S01]  /*4230*/  R2UR UR7, R9 ;  /* 0x00000000090772ca */ /* 0x000fe200000e0000 */
[----:B------:R-:W-:Y:S01]  /*4240*/  UIADD3 UR6, -UR21, URZ, URZ ;  /* 0x0000003f15067290 */ /* 0x000fe2000fffe13f */
[----:B------:R-:W-:-:S02]  /*4250*/  R2UR UR11, R11 ;  /* 0x000000000b0b72ca */ /* 0x000fc400000e0000 */
[----:B------:R-:W-:Y:S01]  /*4260*/  SEL R9, R12, RZ, P2 ;  /* 0x000000ff0c097207 */ /* 0x000fe20001000000 */
[----:B------:R-:W-:Y:S01]  /*4270*/  UIMAD UR20, UR20, UR6, UR5 ;  /* 0x00000006141472a4 */ /* 0x000fe2000f8e0205 */
[----:B------:R-:W-:Y:S01]  /*4280*/  SEL R7, R10, RZ, P3 ;  /* 0x000000ff0a077207 */ /* 0x000fe20001800000 */
[----:B------:R-:W-:Y:S01]  /*4290*/  UIADD3.X UR5, URZ, UR25, URZ, UP1, !UPT ;  /* 0x000000193f057290 */ /* 0x000fe20008ffe43f */
[----:B------:R-:W-:Y:S01]  /*42a0*/  @P3 IMAD.MOV R14, RZ, RZ, R8 ;  /* 0x000000ffff0e3224 */ /* 0x000fe200078e0208 */
[----:B------:R-:W-:Y:S02]  /*42b0*/  UIMAD UR20, UR20, UR15, UR23 ;  /* 0x0000000f141472a4 */ /* 0x000fe4000f8e0217 */
[----:B------:R-:W-:Y:S01]  /*42c0*/  UIMAD UR19, UR19, UR14, UR22 ;  /* 0x0000000e131372a4 */ /* 0x000fe2000f8e0216 */
[----:B------:R-:W-:Y:S01]  /*42d0*/  IMAD.MOV.U32 R8, RZ, RZ, R14 ;  /* 0x000000ffff087224 */ /* 0x000fe200078e000e */
[----:B------:R-:W-:Y:S02]  /*42e0*/  UPRMT UR6, UR7, 0x5410, URZ ;  /* 0x0000541007067896 */ /* 0x000fe4000800003f */
[----:B------:R-:W-:-:S07]  /*42f0*/  UIADD3.X UR25, URZ, UR25, URZ, UP2, !UPT ;  /* 0x000000193f197290 */ /* 0x000fce00097fe43f */
[----:B------:R0:W-:Y:S02]  /*4300*/  UTMALDG.4D.IM2COL [UR16], [UR4], UR6 ;  /* 0x00000010040073b4 */ /* 0x0001e40008058006 */
[----:B------:R0:W-:Y:S02]  /*4310*/  UTMALDG.4D.MULTICAST [UR8], [UR24], UR26, desc[UR28] ;  /* 0x00001c08180073b4 */ /* 0x0001e4000801981a */
[----:B0-----:R-:W-:Y:S05]  /*4320*/  @P5 BRA `(.L_x_93) ;  /* 0xfffffff800985947 */ /* 0x001fea000383ffff */
.L_x_89:
[----:B------:R-:W-:Y:S01]  /*4330*/  ISETP.GE.U32.AND P2, PT, R13, 0x1c, PT ;  /* 0x0000001c0d00780c */ /* 0x000fe20003f46070 */
[----:B------:R-:W-:Y:S05]  /*4340*/  WARPSYNC.ALL ;  /* 0x0000000000007948 */ /* 0x000fea0003800000 */
[----:B------:R-:W-:-:S07]  /*4350*/  ELECT P1, URZ, PT ;  /* 0x00000000003f782f */ /* 0x000fce0003820000 */
[----:B---3-5:R-:W-:-:S05]  /*4360*/  @P2 SHF.R.U32.HI R2, RZ, 0x2, R13 ;  /* 0x00000002ff022819 */ /* 0x028fca000001160d */
[----:B------:R-:W-:-:S05]  /*4370*/  @P2 IMAD.WIDE.U32 R2, R2, 0x24924925, RZ ;  /* 0x2492492502022825 */ /* 0x000fca00078e00ff */
[----:B------:R-:W-:-:S04]  /*4380*/  @P2 LOP3.LUT R2, R3, 0x1, RZ, 0xc0, !PT ;  /* 0x0000000103022812 */ /* 0x000fc800078ec0ff */
[----:B------:R-:W-:Y:S01]  /*4390*/  @P2 ISETP.NE.U32.AND P0, PT, R2, 0x1, PT ;  /* 0x000000010200280c */ /* 0x000fe20003f05070 */
[----:B------:R-:W-:-:S12]  /*43a0*/  @!P1 EXIT ;  /* 0x000000000000994d */ /* 0x000fd80003800000 */
[----:B------:R-:W-:Y:S01]  /*43b0*/  LOP3.LUT R6, R6, 0x2, RZ, 0xfc, !PT ;  /* 0x0000000206067812 */ /* 0x000fe200078efcff */
[----:B------:R-:W-:Y:S01]  /*43c0*/  IMAD.MOV.U32 R4, RZ, RZ, 0x1 ;  /* 0x00000001ff047424 */ /* 0x000fe200078e00ff */
[----:B------:R-:W-:Y:S02]  /*43d0*/  @P2 ISETP.NE.U32.AND.EX P0, PT, RZ, RZ, PT, P0 ;  /* 0x000000ffff00220c */ /* 0x000fe40003f05100 */
[----:B------:R-:W-:Y:S02]  /*43e0*/  ISETP.NE.AND P1, PT, R6, 0x3, PT ;  /* 0x000000030600780c */ /* 0x000fe40003f25270 */
[----:B------:R-:W-:-:S11]  /*43f0*/  @P2 SEL R4, RZ, 0x1, !P0 ;  /* 0x00000001ff042807 */ /* 0x000fd60004000000 */
[----:B------:R-:W-:Y:S05]  /*4400*/  @!P1 BRA `(.L_x_94) ;  /* 0x0000000000049947 */ /* 0x000fea0003800000 */
[----:B------:R-:W-:Y:S01]  /*4410*/  BPT.TRAP 0x1 ;  /* 0x000000040000795c */ /* 0x000fe20000300000 */
.L_x_94:
[----:B------:R-:W0:Y:S01]  /*4420*/  S2R R5, SR_CgaCtaId ;  /* 0x0000000000057919 */ /* 0x000e220000008800 */
[----:B------:R-:W-:Y:S02]  /*4430*/  SHF.R.U32.HI R2, RZ, 0x2, R13 ;  /* 0x00000002ff027819 */ /* 0x000fe4000001160d */
[----:B--2---:R-:W-:-:S03]  /*4440*/  MOV R0, 0x400 ;  /* 0x0000040000007802 */ /* 0x004fc60000000f00 */
[----:B------:R-:W-:-:S04]  /*4450*/  IMAD.WIDE.U32 R2, R2, 0x24924925, RZ ;  /* 0x2492492502027825 */ /* 0x000fc800078e00ff */
[----:B------:R-:W-:Y:S01]  /*4460*/  IMAD R3, R3, -0x1c, R13 ;  /* 0xffffffe403037824 */ /* 0x000fe200078e020d */
[----:B0-----:R-:W-:Y:S02]  /*4470*/  LEA R0, R5, R0, 0x18 ;  /* 0x0000000005007211 */ /* 0x001fe400078ec0ff */
[----:B------:R-:W-:-:S03]  /*4480*/  SHF.L.U32 R5, R4, 0x1f, RZ ;  /* 0x0000001f04057819 */ /* 0x000fc600000006ff */
[----:B------:R-:W-:-:S04]  /*4490*/  VIADD R0, R0, 0x380e0 ;  /* 0x000380e000007836 */ /* 0x000fc80000000000 */
[----:B------:R-:W-:-:S07]  /*44a0*/  IMAD R2, R3, 0x8, R0 ;  /* 0x0000000803027824 */ /* 0x000fce00078e0200 */
.L_x_95:
[----:B0-----:R0:W1:Y:S02]  /*44b0*/  SYNCS.PHASECHK.TRANS64.TRYWAIT P0, [R2+URZ], R5 ;  /* 0x00000005020075a7 */ /* 0x001064000800017f */
[----:B-1----:R-:W-:Y:S05]  /*44c0*/  @!P0 NANOSLEEP.SYNCS 0x989680 ;  /* 0x009896800000895d */ /* 0x002fea0003900000 */
[----:B------:R-:W1:Y:S02]  /*44d0*/  @!P0 SYNCS.PHASECHK.TRANS64 P0, [R2+URZ], R5 ;  /* 0x00000005020085a7 */ /* 0x000e64000800007f */
[----:B-1----:R-:W-:Y:S05]  /*44e0*/  @!P0 BRA `(.L_x_95) ;  /* 0xfffffffc00f08947 */ /* 0x002fea000383ffff */
[----:B------:R-:W-:-:S05]  /*44f0*/  VIADD R3, R3, 0x1 ;  /* 0x0000000103037836 */ /* 0x000fca0000000000 */
[----:B------:R-:W-:-:S04]  /*4500*/  ISETP.NE.AND P0, PT, R3, 0x1c, PT ;  /* 0x0000001c0300780c */ /* 0x000fc80003f05270 */
[----:B0-----:R-:W-:Y:S02]  /*4510*/  SEL R5, RZ, 0x1, P0 ;  /* 0x00000001ff057807 */ /* 0x001fe40000000000 */
[----:B------:R-:W-:Y:S02]  /*4520*/  SEL R3, R3, RZ, P0 ;  /* 0x000000ff03037207 */ /* 0x000fe40000000000 */
[----:B------:R-:W-:-:S03]  /*4530*/  LOP3.LUT R7, R4, R5, RZ, 0x3c, !PT ;  /* 0x0000000504077212 */ /* 0x000fc600078e3cff */
[----:B------:R-:W-:Y:S01]  /*4540*/  IMAD R2, R3, 0x8, R0 ;  /* 0x0000000803027824 */ /* 0x000fe200078e0200 */
[----:B------:R-:W-:-:S07]  /*4550*/  SHF.L.U32 R5, R7, 0x1f, RZ ;  /* 0x0000001f07057819 */ /* 0x000fce00000006ff */
.L_x_96:
        /* <DEDUP_REMOVED lines=11> */
.L_x_97:
        /* <DEDUP_REMOVED lines=11> */
.L_x_98:
        /* <DEDUP_REMOVED lines=11> */
.L_x_99:
        /* <DEDUP_REMOVED lines=11> */
.L_x_100:
        /* <DEDUP_REMOVED lines=11> */
.L_x_101:
        /* <DEDUP_REMOVED lines=11> */
.L_x_102:
        /* <DEDUP_REMOVED lines=11> */
.L_x_103:
        /* <DEDUP_REMOVED lines=11> */
.L_x_104:
        /* <DEDUP_REMOVED lines=11> */
.L_x_105:
        /* <DEDUP_REMOVED lines=11> */
.L_x_106:
        /* <DEDUP_REMOVED lines=11> */
.L_x_107:
        /* <DEDUP_REMOVED lines=11> */
.L_x_108:
        /* <DEDUP_REMOVED lines=11> */
.L_x_109:
        /* <DEDUP_REMOVED lines=11> */
.L_x_110:
        /* <DEDUP_REMOVED lines=11> */
.L_x_111:
        /* <DEDUP_REMOVED lines=11> */
.L_x_112:
        /* <DEDUP_REMOVED lines=11> */
.L_x_113:
        /* <DEDUP_REMOVED lines=11> */
.L_x_114:
        /* <DEDUP_REMOVED lines=11> */
.L_x_115:
        /* <DEDUP_REMOVED lines=11> */
.L_x_116:
        /* <DEDUP_REMOVED lines=11> */
.L_x_117:
        /* <DEDUP_REMOVED lines=11> */
.L_x_118:
        /* <DEDUP_REMOVED lines=11> */
.L_x_119:
        /* <DEDUP_REMOVED lines=11> */
.L_x_120:
        /* <DEDUP_REMOVED lines=11> */
.L_x_121:
        /* <DEDUP_REMOVED lines=11> */
.L_x_122:
[----:B0-----:R0:W1:Y:S02]  /*5740*/  SYNCS.PHASECHK.TRANS64.TRYWAIT P0, [R3+URZ], R0 ;  /* 0x00000000030075a7 */ /* 0x001064000800017f */
[----:B-1----:R-:W-:Y:S05]  /*5750*/  @!P0 NANOSLEEP.SYNCS 0x989680 ;  /* 0x009896800000895d */ /* 0x002fea0003900000 */
[----:B------:R-:W1:Y:S02]  /*5760*/  @!P0 SYNCS.PHASECHK.TRANS64 P0, [R3+URZ], R0 ;  /* 0x00000000030085a7 */ /* 0x000e64000800007f */
[----:B-1----:R-:W-:Y:S05]  /*5770*/  @P0 EXIT ;  /* 0x000000000000094d */ /* 0x002fea0003800000 */
[----:B------:R-:W-:Y:S05]  /*5780*/  BRA `(.L_x_122) ;  /* 0xfffffffc00ec7947 */ /* 0x000fea000383ffff */
.L_x_123:
[----:B------:R-:W-:-:S00]  /*5790*/  BRA `(.L_x_123) ;  /* 0xfffffffc00fc7947 */ /* 0x000fc0000383ffff */
[----:B------:R-:W-:-:S00]  /*57a0*/  NOP ;  /* 0x0000000000007918 */ /* 0x000fc00000000000 */
        /* <DEDUP_REMOVED lines=13> */
.L_x_124:


//--------------------- .nv.shared._ZN7cutlass13device_kernelINS_4conv6kernel13ConvUniversalINS1_16ConvProblemShapeILNS1_8OperatorE0ELi2EEENS1_10collective14CollectiveConvINS1_46MainloopSm90TmaGmmaWarpSpecializedImplicitGemmILS5_0ELi28ELi2EN4cute5tupleIJNSA_1CILi2EEENSC_ILi1EEESE_EEENS1_36KernelImplicitTmaWarpSpecializedSm90ELi1EEENSB_IJNSC_ILi64EEESI_NSB_IJNSC_ILi32EEEEEEEEENS_6half_tESM_NSA_8TiledMMAINSA_8MMA_AtomIJNSA_4SM904GMMA25MMA_64x64x16_F32F16F16_SSILNSQ_5MajorE0ELSS_0ELNSQ_7ScaleInE1ELST_1EEEEEENSA_6LayoutINSB_IJSE_SE_SE_EEENSB_IJNSC_ILi0EEESY_SY_EEEEENSB_IJNSA_10UnderscoreES11_S11_EEEEENS7_6detail26Sm90ImplicitGemmTileTraitsINSA_20SM90_TMA_LOAD_IM2COLENSA_14ComposedLayoutINSA_7SwizzleILi2ELi4ELi3EEENSA_18smem_ptr_flag_bitsILi16EEENSW_INSB_IJNSB_IJNSC_ILi8EEES1C_EEENSB_IJSJ_SE_EEENSB_IJSE_NSC_ILi28EEEEEEEEENSB_IJNSB_IJSJ_NSC_ILi256EEEEEENSB_IJSE_SY_EEENSB_IJSY_NSC_ILi2048EEEEEEEEEEEEEvEENS15_INSA_23SM90_TMA_LOAD_MULTICASTES1P_vEEEENS_8epilogue10collective6detail29Sm90TmaWarpSpecializedAdapterINS1V_15DefaultEpilogueISM_NSB_IJNSB_IJlllEEESE_SY_EEES20_NS1U_6thread17LinearCombinationISM_Li1EffLNS21_9ScaleType4KindE0ELNS_15FloatRoundStyleE2ESM_EENS_4gemm15EpilogueDefaultEEEEEvvEEEEvNT_6ParamsE --------------------------
	.section	.nv.shared._ZN7cutlass13device_kernelINS_4conv6kernel13ConvUniversalINS1_16ConvProblemShapeILNS1_8OperatorE0ELi2EEENS1_10collective14CollectiveConvINS1_46MainloopSm90TmaGmmaWarpSpecializedImplicitGemmILS5_0ELi28ELi2EN4cute5tupleIJNSA_1CILi2EEENSC_ILi1EEESE_EEENS1_36KernelImplicitTmaWarpSpecializedSm90ELi1EEENSB_IJNSC_ILi64EEESI_NSB_IJNSC_ILi32EEEEEEEEENS_6half_tESM_NSA_8TiledMMAINSA_8MMA_AtomIJNSA_4SM904GMMA25MMA_64x64x16_F32F16F16_SSILNSQ_5MajorE0ELSS_0ELNSQ_7ScaleInE1ELST_1EEEEEENSA_6LayoutINSB_IJSE_SE_SE_EEENSB_IJNSC_ILi0EEESY_SY_EEEEENSB_IJNSA_10UnderscoreES11_S11_EEEEENS7_6detail26Sm90ImplicitGemmTileTraitsINSA_20SM90_TMA_LOAD_IM2COLENSA_14ComposedLayoutINSA_7SwizzleILi2ELi4ELi3EEENSA_18smem_ptr_flag_bitsILi16EEENSW_INSB_IJNSB_IJNSC_ILi8EEES1C_EEENSB_IJSJ_SE_EEENSB_IJSE_NSC_ILi28EEEEEEEEENSB_IJNSB_IJSJ_NSC_ILi256EEEEEENSB_IJSE_SY_EEENSB_IJSY_NSC_ILi2048EEEEEEEEEEEEEvEENS15_INSA_23SM90_TMA_LOAD_MULTICASTES1P_vEEEENS_8epilogue10collective6detail29Sm90TmaWarpSpecializedAdapterINS1V_15DefaultEpilogueISM_NSB_IJNSB_IJlllEEESE_SY_EEES20_NS1U_6thread17LinearCombinationISM_Li1EffLNS21_9ScaleType4KindE0ELNS_15FloatRoundStyleE2ESM_EENS_4gemm15EpilogueDefaultEEEEEvvEEEEvNT_6ParamsE,"aw",@nobits
	.sectionflags	@""
	.align	16
	.zero		1024


//--------------------- .nv.shared.reserved.0     --------------------------
	.section	.nv.shared.reserved.0,"aw",@nobits
	.weak		__nv_reservedSMEM_offset_0_alias
	.size		__nv_reservedSMEM_offset_0_alias, 0, 0
	.other		__nv_reservedSMEM_offset_0_alias,@"STO_CUDA_RESERVED_SHARED STV_DEFAULT"
__nv_reservedSMEM_offset_0_alias:
	.zero		0


//--------------------- .nv.global                --------------------------
	.section	.nv.global,"aw",@nobits
.nv.global:
	.type		_ZN39_INTERNAL_0b501c6c_4_k_cu_598ad6e3_26624cute1_E,@object
	.size		_ZN39_INTERNAL_0b501c6c_4_k_cu_598ad6e3_26624cute1_E,(_ZN39_INTERNAL_0b501c6c_4_k_cu_598ad6e3_26624cuda3std3__45__cpo6cbeginE - _ZN39_INTERNAL_0b501c6c_4_k_cu_598ad6e3_26624cute1_E)
_ZN39_INTERNAL_0b501c6c_4_k_cu_598ad6e3_26624cute1_E:
	.zero		1
	.type		_ZN39_INTERNAL_0b501c6c_4_k_cu_598ad6e3_26624cuda3std3__45__cpo6cbeginE,@object
	.size		_ZN39_INTERNAL_0b501c6c_4_k_cu_598ad6e3_26624cuda3std3__45__cpo6cbeginE,(_ZN39_INTERNAL_0b501c6c_4_k_cu_598ad6e3_26624cuda3std3__48in_placeE - _ZN39_INTERNAL_0b501c6c_4_k_cu_598ad6e3_26624cuda3std3__45__cpo6cbeginE)
_ZN39_INTERNAL_0b501c6c_4_k_cu_598ad6e3_26624cuda3std3__45__cpo6cbeginE:
	.zero		1
	.type		_ZN39_INTERNAL_0b501c6c_4_k_cu_598ad6e3_26624cuda3std3__48in_placeE,@object
	.size		_ZN39_INTERNAL_0b501c6c_4_k_cu_598ad6e3_26624cuda3std3__48in_placeE,(_ZN39_INTERNAL_0b501c6c_4_k_cu_598ad6e3_26624cuda3std6ranges3__45__cpo9iter_moveE - _ZN39_INTERNAL_0b501c6c_4_k_cu_598ad6e3_26624cuda3std3__48in_placeE)
_ZN39_INTERNAL_0b501c6c_4_k_cu_598ad6e3_26624cuda3std3__48in_placeE:
	.zero		1
	.type		_ZN39_INTERNAL_0b501c6c_4_k_cu_598ad6e3_26624cuda3std6ranges3__45__cpo9iter_moveE,@object
	.size		_ZN39_INTERNAL_0b501c6c_4_k_cu_598ad6e3_26624cuda3std6ranges3__45__cpo9iter_moveE,(_ZN39_INTERNAL_0b501c6c_4_k_cu_598ad6e3_26624cuda3std3__45__cpo5beginE - _ZN39_INTERNAL_0b501c6c_4_k_cu_598ad6e3_26624cuda3std6ranges3__45__cpo9iter_moveE)
_ZN39_INTERNAL_0b501c6c_4_k_cu_598ad6e3_26624cuda3std6ranges3__45__cpo9iter_moveE:
	.zero		1
	.type		_ZN39_INTERNAL_0b501c6c_4_k_cu_598ad6e3_26624cuda3std3__45__cpo5beginE,@object
	.size		_ZN39_INTERNAL_0b501c6c_4_k_cu_598ad6e3_26624cuda3std3__45__cpo5beginE,(_ZN39_INTERNAL_0b501c6c_4_k_cu_598ad6e3_26624cuda3std3__441_GLOBAL__N__0b501c6c_4_k_cu_598ad6e3_26626ignoreE - _ZN39_INTERNAL_0b501c6c_4_k_cu_598ad6e3_26624cuda3std3__45__cpo5beginE)
_ZN39_INTERNAL_0b501c6c_4_k_cu_598ad6e3_26624cuda3std3__45__cpo5beginE:
	.zero		1
	.type		_ZN39_INTERNAL_0b501c6c_4_k_cu_598ad6e3_26624cuda3std3__441_GLOBAL__N__0b501c6c_4_k_cu_598ad6e3_26626ignoreE,@object
	.size		_ZN39_INTERNAL_0b501c6c_4_k_cu_598ad6e3_26624cuda3std3__441_GLOBAL__N__0b501c6c_4_k_cu_598ad6e3_26626ignoreE,(_ZN39_INTERNAL_0b501c6c_4_k_cu_598ad6e3_26624cute7productE - _ZN39_INTERNAL_0b501c6c_4_k_cu_598ad6e3_26624cuda3std3__441_GLOBAL__N__0b501c6c_4_k_cu_598ad6e3_26626ignoreE)
_ZN39_INTERNAL_0b501c6c_4_k_cu_598ad6e3_26624cuda3std3__441_GLOBAL__N__0b501c6c_4_k_cu_598ad6e3_26626ignoreE:
	.zero		1
	.type		_ZN39_INTERNAL_0b501c6c_4_k_cu_598ad6e3_26624cute7productE,@object
	.size		_ZN39_INTERNAL_0b501c6c_4_k_cu_598ad6e3_26624cute7productE,(_ZN39_INTERNAL_0b501c6c_4_k_cu_598ad6e3_26624cuda3std3__45__cpo3endE - _ZN39_INTERNAL_0b501c6c_4_k_cu_598ad6e3_26624cute7productE)
_ZN39_INTERNAL_0b501c6c_4_k_cu_598ad6e3_26624cute7productE:
	.zero		1
	.type		_ZN39_INTERNAL_0b501c6c_4_k_cu_598ad6e3_26624cuda3std3__45__cpo3endE,@object
	.size		_ZN39_INTERNAL_0b501c6c_4_k_cu_598ad6e3_26624cuda3std3__45__cpo3endE,(_ZN39_INTERNAL_0b501c6c_4_k_cu_598ad6e3_26624cuda3std3__419piecewise_constructE - _ZN39_INTERNAL_0b501c6c_4_k_cu_598ad6e3_26624cuda3std3__45__cpo3endE)
_ZN39_INTERNAL_0b501c6c_4_k_cu_598ad6e3_26624cuda3std3__45__cpo3endE:
	.zero		1
	.type		_ZN39_INTERNAL_0b501c6c_4_k_cu_598ad6e3_26624cuda3std3__419piecewise_constructE,@object
	.size		_ZN39_INTERNAL_0b501c6c_4_k_cu_598ad6e3_26624cuda3std3__419piecewise_constructE,(_ZN39_INTERNAL_0b501c6c_4_k_cu_598ad6e3_26624cuda3std3__45__cpo4cendE - _ZN39_INTERNAL_0b501c6c_4_k_cu_598ad6e3_26624cuda3std3__419piecewise_constructE)
_ZN39_INTERNAL_0b501c6c_4_k_cu_598ad6e3_26624cuda3std3__419piecewise_constructE:
	.zero		1
	.type		_ZN39_INTERNAL_0b501c6c_4_k_cu_598ad6e3_26624cuda3std3__45__cpo4cendE,@object
	.size		_ZN39_INTERNAL_0b501c6c_4_k_cu_598ad6e3_26624cuda3std3__45__cpo4cendE,(_ZN39_INTERNAL_0b501c6c_4_k_cu_598ad6e3_26624cuda3std6ranges3__45__cpo4swapE - _ZN39_INTERNAL_0b501c6c_4_k_cu_598ad6e3_26624cuda3std3__45__cpo4cendE)
_ZN39_INTERNAL_0b501c6c_4_k_cu_598ad6e3_26624cuda3std3__45__cpo4cendE:
	.zero		1
	.type		_ZN39_INTERNAL_0b501c6c_4_k_cu_598ad6e3_26624cuda3std6ranges3__45__cpo4swapE,@object
	.size		_ZN39_INTERNAL_0b501c6c_4_k_cu_598ad6e3_26624cuda3std6ranges3__45__cpo4swapE,(.L_7 - _ZN39_INTERNAL_0b501c6c_4_k_cu_598ad6e3_26624cuda3std6ranges3__45__cpo4swapE)
_ZN39_INTERNAL_0b501c6c_4_k_cu_598ad6e3_26624cuda3std6ranges3__45__cpo4swapE:
	.zero		1
.L_7:


//--------------------- .nv.constant0._ZN7cutlass13device_kernelINS_4conv6kernel13ConvUniversalINS1_16ConvProblemShapeILNS1_8OperatorE0ELi2EEENS1_10collective14CollectiveConvINS1_46MainloopSm90TmaGmmaWarpSpecializedImplicitGemmILS5_0ELi28ELi2EN4cute5tupleIJNSA_1CILi2EEENSC_ILi1EEESE_EEENS1_36KernelImplicitTmaWarpSpecializedSm90ELi1EEENSB_IJNSC_ILi64EEESI_NSB_IJNSC_ILi32EEEEEEEEENS_6half_tESM_NSA_8TiledMMAINSA_8MMA_AtomIJNSA_4SM904GMMA25MMA_64x64x16_F32F16F16_SSILNSQ_5MajorE0ELSS_0ELNSQ_7ScaleInE1ELST_1EEEEEENSA_6LayoutINSB_IJSE_SE_SE_EEENSB_IJNSC_ILi0EEESY_SY_EEEEENSB_IJNSA_10UnderscoreES11_S11_EEEEENS7_6detail26Sm90ImplicitGemmTileTraitsINSA_20SM90_TMA_LOAD_IM2COLENSA_14ComposedLayoutINSA_7SwizzleILi2ELi4ELi3EEENSA_18smem_ptr_flag_bitsILi16EEENSW_INSB_IJNSB_IJNSC_ILi8EEES1C_EEENSB_IJSJ_SE_EEENSB_IJSE_NSC_ILi28EEEEEEEEENSB_IJNSB_IJSJ_NSC_ILi256EEEEEENSB_IJSE_SY_EEENSB_IJSY_NSC_ILi2048EEEEEEEEEEEEEvEENS15_INSA_23SM90_TMA_LOAD_MULTICASTES1P_vEEEENS_8epilogue10collective6detail29Sm90TmaWarpSpecializedAdapterINS1V_15DefaultEpilogueISM_NSB_IJNSB_IJlllEEESE_SY_EEES20_NS1U_6thread17LinearCombinationISM_Li1EffLNS21_9ScaleType4KindE0ELNS_15FloatRoundStyleE2ESM_EENS_4gemm15EpilogueDefaultEEEEEvvEEEEvNT_6ParamsE --------------------------
	.section	.nv.constant0._ZN7cutlass13device_kernelINS_4conv6kernel13ConvUniversalINS1_16ConvProblemShapeILNS1_8OperatorE0ELi2EEENS1_10collective14CollectiveConvINS1_46MainloopSm90TmaGmmaWarpSpecializedImplicitGemmILS5_0ELi28ELi2EN4cute5tupleIJNSA_1CILi2EEENSC_ILi1EEESE_EEENS1_36KernelImplicitTmaWarpSpecializedSm90ELi1EEENSB_IJNSC_ILi64EEESI_NSB_IJNSC_ILi32EEEEEEEEENS_6half_tESM_NSA_8TiledMMAINSA_8MMA_AtomIJNSA_4SM904GMMA25MMA_64x64x16_F32F16F16_SSILNSQ_5MajorE0ELSS_0ELNSQ_7ScaleInE1ELST_1EEEEEENSA_6LayoutINSB_IJSE_SE_SE_EEENSB_IJNSC_ILi0EEESY_SY_EEEEENSB_IJNSA_10UnderscoreES11_S11_EEEEENS7_6detail26Sm90ImplicitGemmTileTraitsINSA_20SM90_TMA_LOAD_IM2COLENSA_14ComposedLayoutINSA_7SwizzleILi2ELi4ELi3EEENSA_18smem_ptr_flag_bitsILi16EEENSW_INSB_IJNSB_IJNSC_ILi8EEES1C_EEENSB_IJSJ_SE_EEENSB_IJSE_NSC_ILi28EEEEEEEEENSB_IJNSB_IJSJ_NSC_ILi256EEEEEENSB_IJSE_SY_EEENSB_IJSY_NSC_ILi2048EEEEEEEEEEEEEvEENS15_INSA_23SM90_TMA_LOAD_MULTICASTES1P_vEEEENS_8epilogue10collective6detail29Sm90TmaWarpSpecializedAdapterINS1V_15DefaultEpilogueISM_NSB_IJNSB_IJlllEEESE_SY_EEES20_NS1U_6thread17LinearCombinationISM_Li1EffLNS21_9ScaleType4KindE0ELNS_15FloatRoundStyleE2ESM_EENS_4gemm15EpilogueDefaultEEEEEvvEEEEvNT_6ParamsE,"a",@progbits
	.sectionflags	@""
	.align	4
.nv.constant0._ZN7cutlass13device_kernelINS_4conv6kernel13ConvUniversalINS1_16ConvProblemShapeILNS1_8OperatorE0ELi2EEENS1_10collective14CollectiveConvINS1_46MainloopSm90TmaGmmaWarpSpecializedImplicitGemmILS5_0ELi28ELi2EN4cute5tupleIJNSA_1CILi2EEENSC_ILi1EEESE_EEENS1_36KernelImplicitTmaWarpSpecializedSm90ELi1EEENSB_IJNSC_ILi64EEESI_NSB_IJNSC_ILi32EEEEEEEEENS_6half_tESM_NSA_8TiledMMAINSA_8MMA_AtomIJNSA_4SM904GMMA25MMA_64x64x16_F32F16F16_SSILNSQ_5MajorE0ELSS_0ELNSQ_7ScaleInE1ELST_1EEEEEENSA_6LayoutINSB_IJSE_SE_SE_EEENSB_IJNSC_ILi0EEESY_SY_EEEEENSB_IJNSA_10UnderscoreES11_S11_EEEEENS7_6detail26Sm90ImplicitGemmTileTraitsINSA_20SM90_TMA_LOAD_IM2COLENSA_14ComposedLayoutINSA_7SwizzleILi2ELi4ELi3EEENSA_18smem_ptr_flag_bitsILi16EEENSW_INSB_IJNSB_IJNSC_ILi8EEES1C_EEENSB_IJSJ_SE_EEENSB_IJSE_NSC_ILi28EEEEEEEEENSB_IJNSB_IJSJ_NSC_ILi256EEEEEENSB_IJSE_SY_EEENSB_IJSY_NSC_ILi2048EEEEEEEEEEEEEvEENS15_INSA_23SM90_TMA_LOAD_MULTICASTES1P_vEEEENS_8epilogue10collective6detail29Sm90TmaWarpSpecializedAdapterINS1V_15DefaultEpilogueISM_NSB_IJNSB_IJlllEEESE_SY_EEES20_NS1U_6thread17LinearCombinationISM_Li1EffLNS21_9ScaleType4KindE0ELNS_15FloatRoundStyleE2ESM_EENS_4gemm15EpilogueDefaultEEEEEvvEEEEvNT_6ParamsE:
	.zero		1536


//--------------------- SYMBOLS --------------------------

	.type		.nv.reservedSmem.offset0,@object
	.size		.nv.reservedSmem.offset0,0x4
